//
// Generated by NVIDIA NVVM Compiler
//
// Compiler Build ID: CL-36424714
// Cuda compilation tools, release 13.0, V13.0.88
// Based on NVVM 20.0.0
//

.version 9.0
.target sm_100
.address_size 64

	// .globl	_Z15init_rng_kernelP17curandStateXORWOWim
.global .align 4 .b8 precalc_xorwow_matrix[102400];
.global .align 4 .b8 precalc_xorwow_offset_matrix[102400];
.global .align 4 .b8 mrg32k3aM1[2304];
.global .align 4 .b8 mrg32k3aM2[2304];
.global .align 4 .b8 mrg32k3aM1SubSeq[2016];
.global .align 4 .b8 mrg32k3aM2SubSeq[2016];
.global .align 4 .b8 mrg32k3aM1Seq[2304];
.global .align 4 .b8 mrg32k3aM2Seq[2304];
.const .align 8 .b8 __cr_lgamma_table[72];

.visible .entry _Z15init_rng_kernelP17curandStateXORWOWim(
	.param .u64 .ptr .align 1 _Z15init_rng_kernelP17curandStateXORWOWim_param_0,
	.param .u32 _Z15init_rng_kernelP17curandStateXORWOWim_param_1,
	.param .u64 _Z15init_rng_kernelP17curandStateXORWOWim_param_2
)
{
	.reg .pred 	%p<25>;
	.reg .b32 	%r<414>;
	.reg .b64 	%rd<19>;

	ld.param.u64 	%rd8, [_Z15init_rng_kernelP17curandStateXORWOWim_param_0];
	ld.param.u32 	%r183, [_Z15init_rng_kernelP17curandStateXORWOWim_param_1];
	ld.param.u64 	%rd9, [_Z15init_rng_kernelP17curandStateXORWOWim_param_2];
	mov.u32 	%r184, %ctaid.x;
	mov.u32 	%r185, %ntid.x;
	mov.u32 	%r186, %tid.x;
	mad.lo.s32 	%r1, %r184, %r185, %r186;
	setp.ge.s32 	%p1, %r1, %r183;
	@%p1 bra 	$L__BB0_44;
	cvta.to.global.u64 	%rd10, %rd8;
	cvt.s64.s32 	%rd18, %r1;
	mul.wide.s32 	%rd11, %r1, 48;
	add.s64 	%rd2, %rd10, %rd11;
	cvt.u32.u64 	%r187, %rd9;
	xor.b32  	%r188, %r187, -1429050551;
	mul.lo.s32 	%r189, %r188, 1099087573;
	{ .reg .b32 tmp; mov.b64 {tmp, %r190}, %rd9; }
	xor.b32  	%r191, %r190, -136515619;
	mul.lo.s32 	%r192, %r191, -1703105765;
	add.s32 	%r193, %r189, %r192;
	add.s32 	%r194, %r193, 6615241;
	add.s32 	%r195, %r189, 123456789;
	st.global.v2.u32 	[%rd2], {%r194, %r195};
	xor.b32  	%r196, %r189, 362436069;
	add.s32 	%r197, %r192, 521288629;
	st.global.v2.u32 	[%rd2+8], {%r196, %r197};
	xor.b32  	%r198, %r192, 88675123;
	add.s32 	%r199, %r189, 5783321;
	st.global.v2.u32 	[%rd2+16], {%r198, %r199};
	setp.eq.s32 	%p2, %r1, 0;
	@%p2 bra 	$L__BB0_43;
	mov.b32 	%r320, 0;
$L__BB0_3:
	and.b64  	%rd4, %rd18, 3;
	setp.eq.s64 	%p3, %rd4, 0;
	@%p3 bra 	$L__BB0_42;
	mul.wide.u32 	%rd12, %r320, 3200;
	mov.u64 	%rd13, precalc_xorwow_matrix;
	add.s64 	%rd5, %rd13, %rd12;
	cvt.u32.u64 	%r3, %rd4;
	mov.b32 	%r321, 0;
$L__BB0_5:
	mov.b32 	%r334, 0;
	mov.u32 	%r335, %r334;
	mov.u32 	%r336, %r334;
	mov.u32 	%r337, %r334;
	mov.u32 	%r338, %r334;
	mov.u32 	%r327, %r334;
$L__BB0_6:
	mul.wide.u32 	%rd14, %r327, 4;
	add.s64 	%rd15, %rd2, %rd14;
	ld.global.u32 	%r11, [%rd15+4];
	shl.b32 	%r12, %r327, 5;
	mov.b32 	%r333, 0;
$L__BB0_7:
	.pragma "nounroll";
	shr.u32 	%r204, %r11, %r333;
	and.b32  	%r205, %r204, 1;
	setp.eq.b32 	%p4, %r205, 1;
	not.pred 	%p5, %p4;
	add.s32 	%r206, %r12, %r333;
	mul.lo.s32 	%r207, %r206, 5;
	mul.wide.u32 	%rd16, %r207, 4;
	add.s64 	%rd6, %rd5, %rd16;
	@%p5 bra 	$L__BB0_9;
	ld.global.u32 	%r208, [%rd6];
	xor.b32  	%r338, %r338, %r208;
	ld.global.u32 	%r209, [%rd6+4];
	xor.b32  	%r337, %r337, %r209;
	ld.global.u32 	%r210, [%rd6+8];
	xor.b32  	%r336, %r336, %r210;
	ld.global.u32 	%r211, [%rd6+12];
	xor.b32  	%r335, %r335, %r211;
	ld.global.u32 	%r212, [%rd6+16];
	xor.b32  	%r334, %r334, %r212;
$L__BB0_9:
	and.b32  	%r214, %r204, 2;
	setp.eq.s32 	%p6, %r214, 0;
	@%p6 bra 	$L__BB0_11;
	ld.global.u32 	%r215, [%rd6+20];
	xor.b32  	%r338, %r338, %r215;
	ld.global.u32 	%r216, [%rd6+24];
	xor.b32  	%r337, %r337, %r216;
	ld.global.u32 	%r217, [%rd6+28];
	xor.b32  	%r336, %r336, %r217;
	ld.global.u32 	%r218, [%rd6+32];
	xor.b32  	%r335, %r335, %r218;
	ld.global.u32 	%r219, [%rd6+36];
	xor.b32  	%r334, %r334, %r219;
$L__BB0_11:
	and.b32  	%r221, %r204, 4;
	setp.eq.s32 	%p7, %r221, 0;
	@%p7 bra 	$L__BB0_13;
	ld.global.u32 	%r222, [%rd6+40];
	xor.b32  	%r338, %r338, %r222;
	ld.global.u32 	%r223, [%rd6+44];
	xor.b32  	%r337, %r337, %r223;
	ld.global.u32 	%r224, [%rd6+48];
	xor.b32  	%r336, %r336, %r224;
	ld.global.u32 	%r225, [%rd6+52];
	xor.b32  	%r335, %r335, %r225;
	ld.global.u32 	%r226, [%rd6+56];
	xor.b32  	%r334, %r334, %r226;
$L__BB0_13:
	and.b32  	%r228, %r204, 8;
	setp.eq.s32 	%p8, %r228, 0;
	@%p8 bra 	$L__BB0_15;
	ld.global.u32 	%r229, [%rd6+60];
	xor.b32  	%r338, %r338, %r229;
	ld.global.u32 	%r230, [%rd6+64];
	xor.b32  	%r337, %r337, %r230;
	ld.global.u32 	%r231, [%rd6+68];
	xor.b32  	%r336, %r336, %r231;
	ld.global.u32 	%r232, [%rd6+72];
	xor.b32  	%r335, %r335, %r232;
	ld.global.u32 	%r233, [%rd6+76];
	xor.b32  	%r334, %r334, %r233;
$L__BB0_15:
	and.b32  	%r235, %r204, 16;
	setp.eq.s32 	%p9, %r235, 0;
	@%p9 bra 	$L__BB0_17;
	ld.global.u32 	%r236, [%rd6+80];
	xor.b32  	%r338, %r338, %r236;
	ld.global.u32 	%r237, [%rd6+84];
	xor.b32  	%r337, %r337, %r237;
	ld.global.u32 	%r238, [%rd6+88];
	xor.b32  	%r336, %r336, %r238;
	ld.global.u32 	%r239, [%rd6+92];
	xor.b32  	%r335, %r335, %r239;
	ld.global.u32 	%r240, [%rd6+96];
	xor.b32  	%r334, %r334, %r240;
$L__BB0_17:
	and.b32  	%r242, %r204, 32;
	setp.eq.s32 	%p10, %r242, 0;
	@%p10 bra 	$L__BB0_19;
	ld.global.u32 	%r243, [%rd6+100];
	xor.b32  	%r338, %r338, %r243;
	ld.global.u32 	%r244, [%rd6+104];
	xor.b32  	%r337, %r337, %r244;
	ld.global.u32 	%r245, [%rd6+108];
	xor.b32  	%r336, %r336, %r245;
	ld.global.u32 	%r246, [%rd6+112];
	xor.b32  	%r335, %r335, %r246;
	ld.global.u32 	%r247, [%rd6+116];
	xor.b32  	%r334, %r334, %r247;
$L__BB0_19:
	and.b32  	%r249, %r204, 64;
	setp.eq.s32 	%p11, %r249, 0;
	@%p11 bra 	$L__BB0_21;
	ld.global.u32 	%r250, [%rd6+120];
	xor.b32  	%r338, %r338, %r250;
	ld.global.u32 	%r251, [%rd6+124];
	xor.b32  	%r337, %r337, %r251;
	ld.global.u32 	%r252, [%rd6+128];
	xor.b32  	%r336, %r336, %r252;
	ld.global.u32 	%r253, [%rd6+132];
	xor.b32  	%r335, %r335, %r253;
	ld.global.u32 	%r254, [%rd6+136];
	xor.b32  	%r334, %r334, %r254;
$L__BB0_21:
	and.b32  	%r256, %r204, 128;
	setp.eq.s32 	%p12, %r256, 0;
	@%p12 bra 	$L__BB0_23;
	ld.global.u32 	%r257, [%rd6+140];
	xor.b32  	%r338, %r338, %r257;
	ld.global.u32 	%r258, [%rd6+144];
	xor.b32  	%r337, %r337, %r258;
	ld.global.u32 	%r259, [%rd6+148];
	xor.b32  	%r336, %r336, %r259;
	ld.global.u32 	%r260, [%rd6+152];
	xor.b32  	%r335, %r335, %r260;
	ld.global.u32 	%r261, [%rd6+156];
	xor.b32  	%r334, %r334, %r261;
$L__BB0_23:
	and.b32  	%r263, %r204, 256;
	setp.eq.s32 	%p13, %r263, 0;
	@%p13 bra 	$L__BB0_25;
	ld.global.u32 	%r264, [%rd6+160];
	xor.b32  	%r338, %r338, %r264;
	ld.global.u32 	%r265, [%rd6+164];
	xor.b32  	%r337, %r337, %r265;
	ld.global.u32 	%r266, [%rd6+168];
	xor.b32  	%r336, %r336, %r266;
	ld.global.u32 	%r267, [%rd6+172];
	xor.b32  	%r335, %r335, %r267;
	ld.global.u32 	%r268, [%rd6+176];
	xor.b32  	%r334, %r334, %r268;
$L__BB0_25:
	and.b32  	%r270, %r204, 512;
	setp.eq.s32 	%p14, %r270, 0;
	@%p14 bra 	$L__BB0_27;
	ld.global.u32 	%r271, [%rd6+180];
	xor.b32  	%r338, %r338, %r271;
	ld.global.u32 	%r272, [%rd6+184];
	xor.b32  	%r337, %r337, %r272;
	ld.global.u32 	%r273, [%rd6+188];
	xor.b32  	%r336, %r336, %r273;
	ld.global.u32 	%r274, [%rd6+192];
	xor.b32  	%r335, %r335, %r274;
	ld.global.u32 	%r275, [%rd6+196];
	xor.b32  	%r334, %r334, %r275;
$L__BB0_27:
	and.b32  	%r277, %r204, 1024;
	setp.eq.s32 	%p15, %r277, 0;
	@%p15 bra 	$L__BB0_29;
	ld.global.u32 	%r278, [%rd6+200];
	xor.b32  	%r338, %r338, %r278;
	ld.global.u32 	%r279, [%rd6+204];
	xor.b32  	%r337, %r337, %r279;
	ld.global.u32 	%r280, [%rd6+208];
	xor.b32  	%r336, %r336, %r280;
	ld.global.u32 	%r281, [%rd6+212];
	xor.b32  	%r335, %r335, %r281;
	ld.global.u32 	%r282, [%rd6+216];
	xor.b32  	%r334, %r334, %r282;
$L__BB0_29:
	and.b32  	%r284, %r204, 2048;
	setp.eq.s32 	%p16, %r284, 0;
	@%p16 bra 	$L__BB0_31;
	ld.global.u32 	%r285, [%rd6+220];
	xor.b32  	%r338, %r338, %r285;
	ld.global.u32 	%r286, [%rd6+224];
	xor.b32  	%r337, %r337, %r286;
	ld.global.u32 	%r287, [%rd6+228];
	xor.b32  	%r336, %r336, %r287;
	ld.global.u32 	%r288, [%rd6+232];
	xor.b32  	%r335, %r335, %r288;
	ld.global.u32 	%r289, [%rd6+236];
	xor.b32  	%r334, %r334, %r289;
$L__BB0_31:
	and.b32  	%r291, %r204, 4096;
	setp.eq.s32 	%p17, %r291, 0;
	@%p17 bra 	$L__BB0_33;
	ld.global.u32 	%r292, [%rd6+240];
	xor.b32  	%r338, %r338, %r292;
	ld.global.u32 	%r293, [%rd6+244];
	xor.b32  	%r337, %r337, %r293;
	ld.global.u32 	%r294, [%rd6+248];
	xor.b32  	%r336, %r336, %r294;
	ld.global.u32 	%r295, [%rd6+252];
	xor.b32  	%r335, %r335, %r295;
	ld.global.u32 	%r296, [%rd6+256];
	xor.b32  	%r334, %r334, %r296;
$L__BB0_33:
	and.b32  	%r298, %r204, 8192;
	setp.eq.s32 	%p18, %r298, 0;
	@%p18 bra 	$L__BB0_35;
	ld.global.u32 	%r299, [%rd6+260];
	xor.b32  	%r338, %r338, %r299;
	ld.global.u32 	%r300, [%rd6+264];
	xor.b32  	%r337, %r337, %r300;
	ld.global.u32 	%r301, [%rd6+268];
	xor.b32  	%r336, %r336, %r301;
	ld.global.u32 	%r302, [%rd6+272];
	xor.b32  	%r335, %r335, %r302;
	ld.global.u32 	%r303, [%rd6+276];
	xor.b32  	%r334, %r334, %r303;
$L__BB0_35:
	and.b32  	%r305, %r204, 16384;
	setp.eq.s32 	%p19, %r305, 0;
	@%p19 bra 	$L__BB0_37;
	ld.global.u32 	%r306, [%rd6+280];
	xor.b32  	%r338, %r338, %r306;
	ld.global.u32 	%r307, [%rd6+284];
	xor.b32  	%r337, %r337, %r307;
	ld.global.u32 	%r308, [%rd6+288];
	xor.b32  	%r336, %r336, %r308;
	ld.global.u32 	%r309, [%rd6+292];
	xor.b32  	%r335, %r335, %r309;
	ld.global.u32 	%r310, [%rd6+296];
	xor.b32  	%r334, %r334, %r310;
$L__BB0_37:
	and.b32  	%r312, %r204, 32768;
	setp.eq.s32 	%p20, %r312, 0;
	@%p20 bra 	$L__BB0_39;
	ld.global.u32 	%r313, [%rd6+300];
	xor.b32  	%r338, %r338, %r313;
	ld.global.u32 	%r314, [%rd6+304];
	xor.b32  	%r337, %r337, %r314;
	ld.global.u32 	%r315, [%rd6+308];
	xor.b32  	%r336, %r336, %r315;
	ld.global.u32 	%r316, [%rd6+312];
	xor.b32  	%r335, %r335, %r316;
	ld.global.u32 	%r317, [%rd6+316];
	xor.b32  	%r334, %r334, %r317;
$L__BB0_39:
	add.s32 	%r333, %r333, 16;
	setp.ne.s32 	%p21, %r333, 32;
	@%p21 bra 	$L__BB0_7;
	mad.lo.s32 	%r318, %r327, -31, %r12;
	add.s32 	%r327, %r318, 1;
	setp.ne.s32 	%p22, %r327, 5;
	@%p22 bra 	$L__BB0_6;
	st.global.u32 	[%rd2+4], %r338;
	st.global.u32 	[%rd2+8], %r337;
	st.global.u32 	[%rd2+12], %r336;
	st.global.u32 	[%rd2+16], %r335;
	st.global.u32 	[%rd2+20], %r334;
	add.s32 	%r321, %r321, 1;
	setp.lt.u32 	%p23, %r321, %r3;
	@%p23 bra 	$L__BB0_5;
$L__BB0_42:
	shr.u64 	%rd7, %rd18, 2;
	add.s32 	%r320, %r320, 1;
	setp.gt.u64 	%p24, %rd18, 3;
	mov.u64 	%rd18, %rd7;
	@%p24 bra 	$L__BB0_3;
$L__BB0_43:
	mov.b32 	%r319, 0;
	st.global.v2.u32 	[%rd2+24], {%r319, %r319};
	st.global.u32 	[%rd2+32], %r319;
	mov.b64 	%rd17, 0;
	st.global.u64 	[%rd2+40], %rd17;
$L__BB0_44:
	ret;

}
	// .globl	_Z22sir_propagation_kernelPKiS0_S0_S0_PiiiffP17curandStateXORWOW
.visible .entry _Z22sir_propagation_kernelPKiS0_S0_S0_PiiiffP17curandStateXORWOW(
	.param .u64 .ptr .align 1 _Z22sir_propagation_kernelPKiS0_S0_S0_PiiiffP17curandStateXORWOW_param_0,
	.param .u64 .ptr .align 1 _Z22sir_propagation_kernelPKiS0_S0_S0_PiiiffP17curandStateXORWOW_param_1,
	.param .u64 .ptr .align 1 _Z22sir_propagation_kernelPKiS0_S0_S0_PiiiffP17curandStateXORWOW_param_2,
	.param .u64 .ptr .align 1 _Z22sir_propagation_kernelPKiS0_S0_S0_PiiiffP17curandStateXORWOW_param_3,
	.param .u64 .ptr .align 1 _Z22sir_propagation_kernelPKiS0_S0_S0_PiiiffP17curandStateXORWOW_param_4,
	.param .u32 _Z22sir_propagation_kernelPKiS0_S0_S0_PiiiffP17curandStateXORWOW_param_5,
	.param .u32 _Z22sir_propagation_kernelPKiS0_S0_S0_PiiiffP17curandStateXORWOW_param_6,
	.param .f32 _Z22sir_propagation_kernelPKiS0_S0_S0_PiiiffP17curandStateXORWOW_param_7,
	.param .f32 _Z22sir_propagation_kernelPKiS0_S0_S0_PiiiffP17curandStateXORWOW_param_8,
	.param .u64 .ptr .align 1 _Z22sir_propagation_kernelPKiS0_S0_S0_PiiiffP17curandStateXORWOW_param_9
)
{
	.reg .pred 	%p<11>;
	.reg .b32 	%r<99>;
	.reg .b32 	%f<8>;
	.reg .b64 	%rd<31>;
	.reg .b64 	%fd<2>;

	ld.param.u64 	%rd7, [_Z22sir_propagation_kernelPKiS0_S0_S0_PiiiffP17curandStateXORWOW_param_1];
	ld.param.u64 	%rd9, [_Z22sir_propagation_kernelPKiS0_S0_S0_PiiiffP17curandStateXORWOW_param_2];
	ld.param.u64 	%rd10, [_Z22sir_propagation_kernelPKiS0_S0_S0_PiiiffP17curandStateXORWOW_param_3];
	ld.param.u64 	%rd11, [_Z22sir_propagation_kernelPKiS0_S0_S0_PiiiffP17curandStateXORWOW_param_4];
	ld.param.u32 	%r49, [_Z22sir_propagation_kernelPKiS0_S0_S0_PiiiffP17curandStateXORWOW_param_5];
	ld.param.u32 	%r48, [_Z22sir_propagation_kernelPKiS0_S0_S0_PiiiffP17curandStateXORWOW_param_6];
	ld.param.f32 	%f2, [_Z22sir_propagation_kernelPKiS0_S0_S0_PiiiffP17curandStateXORWOW_param_7];
	ld.param.f32 	%f3, [_Z22sir_propagation_kernelPKiS0_S0_S0_PiiiffP17curandStateXORWOW_param_8];
	ld.param.u64 	%rd8, [_Z22sir_propagation_kernelPKiS0_S0_S0_PiiiffP17curandStateXORWOW_param_9];
	cvta.to.global.u64 	%rd1, %rd11;
	cvta.to.global.u64 	%rd2, %rd10;
	cvta.to.global.u64 	%rd3, %rd9;
	mov.u32 	%r50, %ctaid.x;
	mov.u32 	%r51, %ntid.x;
	mov.u32 	%r52, %tid.x;
	mad.lo.s32 	%r1, %r50, %r51, %r52;
	setp.ge.s32 	%p1, %r1, %r49;
	@%p1 bra 	$L__BB1_13;
	mul.wide.s32 	%rd12, %r1, 4;
	add.s64 	%rd13, %rd3, %rd12;
	ld.global.nc.u32 	%r2, [%rd13];
	add.s64 	%rd14, %rd2, %rd12;
	ld.global.nc.u32 	%r3, [%rd14];
	setp.ne.s32 	%p2, %r2, 2;
	@%p2 bra 	$L__BB1_3;
	add.s64 	%rd29, %rd1, %rd12;
	mov.b32 	%r71, 2;
	st.global.u32 	[%rd29], %r71;
	bra.uni 	$L__BB1_13;
$L__BB1_3:
	cvta.to.global.u64 	%rd15, %rd8;
	mul.wide.s32 	%rd16, %r1, 48;
	add.s64 	%rd4, %rd15, %rd16;
	ld.global.v2.u32 	{%r97, %r96}, [%rd4];
	ld.global.v2.u32 	{%r6, %r7}, [%rd4+8];
	ld.global.v2.u32 	{%r8, %r9}, [%rd4+16];
	ld.global.v2.u32 	{%r10, %r11}, [%rd4+24];
	ld.global.f32 	%f1, [%rd4+32];
	ld.global.f64 	%fd1, [%rd4+40];
	setp.ne.s32 	%p3, %r2, 1;
	mov.u32 	%r92, %r9;
	mov.u32 	%r93, %r8;
	mov.u32 	%r94, %r7;
	mov.u32 	%r95, %r6;
	mov.u32 	%r78, %r2;
	@%p3 bra 	$L__BB1_5;
	shr.u32 	%r53, %r96, 2;
	xor.b32  	%r54, %r53, %r96;
	shl.b32 	%r55, %r9, 4;
	shl.b32 	%r56, %r54, 1;
	xor.b32  	%r57, %r55, %r56;
	xor.b32  	%r58, %r57, %r9;
	xor.b32  	%r92, %r58, %r54;
	add.s32 	%r97, %r97, 362437;
	add.s32 	%r59, %r92, %r97;
	cvt.rn.f32.u32 	%f4, %r59;
	fma.rn.f32 	%f5, %f4, 0f2F800000, 0f2F000000;
	setp.lt.f32 	%p4, %f5, %f3;
	selp.b32 	%r78, 2, 1, %p4;
	mov.u32 	%r93, %r9;
	mov.u32 	%r94, %r8;
	mov.u32 	%r95, %r7;
	mov.u32 	%r96, %r6;
$L__BB1_5:
	or.b32  	%r60, %r2, %r3;
	setp.ne.s32 	%p5, %r60, 0;
	mov.u32 	%r98, %r78;
	@%p5 bra 	$L__BB1_12;
	ld.param.u64 	%rd30, [_Z22sir_propagation_kernelPKiS0_S0_S0_PiiiffP17curandStateXORWOW_param_0];
	cvta.to.global.u64 	%rd17, %rd30;
	mul.wide.s32 	%rd18, %r1, 4;
	add.s64 	%rd19, %rd17, %rd18;
	ld.global.nc.u32 	%r79, [%rd19];
	setp.lt.s32 	%p6, %r48, 1;
	mov.u32 	%r98, %r78;
	@%p6 bra 	$L__BB1_12;
	cvta.to.global.u64 	%rd5, %rd7;
	add.s32 	%r23, %r79, %r48;
$L__BB1_8:
	mov.u32 	%r30, %r92;
	mov.u32 	%r29, %r93;
	mov.u32 	%r28, %r94;
	mov.u32 	%r27, %r95;
	mul.wide.s32 	%rd20, %r79, 4;
	add.s64 	%rd21, %rd5, %rd20;
	ld.global.nc.u32 	%r31, [%rd21];
	mul.wide.s32 	%rd22, %r31, 4;
	add.s64 	%rd23, %rd2, %rd22;
	ld.global.nc.u32 	%r61, [%rd23];
	setp.ne.s32 	%p7, %r61, 0;
	@%p7 bra 	$L__BB1_11;
	add.s64 	%rd25, %rd3, %rd22;
	ld.global.nc.u32 	%r62, [%rd25];
	setp.ne.s32 	%p8, %r62, 1;
	@%p8 bra 	$L__BB1_11;
	shr.u32 	%r64, %r96, 2;
	xor.b32  	%r65, %r64, %r96;
	shl.b32 	%r66, %r30, 4;
	shl.b32 	%r67, %r65, 1;
	xor.b32  	%r68, %r66, %r67;
	xor.b32  	%r69, %r68, %r30;
	xor.b32  	%r92, %r69, %r65;
	add.s32 	%r97, %r97, 362437;
	add.s32 	%r70, %r92, %r97;
	cvt.rn.f32.u32 	%f6, %r70;
	fma.rn.f32 	%f7, %f6, 0f2F800000, 0f2F000000;
	setp.lt.f32 	%p9, %f7, %f2;
	mov.b32 	%r98, 1;
	mov.u32 	%r93, %r30;
	mov.u32 	%r94, %r29;
	mov.u32 	%r95, %r28;
	mov.u32 	%r96, %r27;
	@%p9 bra 	$L__BB1_12;
$L__BB1_11:
	add.s32 	%r79, %r79, 1;
	setp.lt.s32 	%p10, %r79, %r23;
	mov.u32 	%r98, %r78;
	@%p10 bra 	$L__BB1_8;
$L__BB1_12:
	st.global.v2.u32 	[%rd4], {%r97, %r96};
	st.global.v2.u32 	[%rd4+8], {%r95, %r94};
	st.global.v2.u32 	[%rd4+16], {%r93, %r92};
	st.global.v2.u32 	[%rd4+24], {%r10, %r11};
	st.global.f32 	[%rd4+32], %f1;
	st.global.f64 	[%rd4+40], %fd1;
	mul.wide.s32 	%rd26, %r1, 4;
	add.s64 	%rd27, %rd1, %rd26;
	st.global.u32 	[%rd27], %r98;
$L__BB1_13:
	ret;

}
	// .globl	_Z17copy_state_kernelPiPKii
.visible .entry _Z17copy_state_kernelPiPKii(
	.param .u64 .ptr .align 1 _Z17copy_state_kernelPiPKii_param_0,
	.param .u64 .ptr .align 1 _Z17copy_state_kernelPiPKii_param_1,
	.param .u32 _Z17copy_state_kernelPiPKii_param_2
)
{
	.reg .pred 	%p<2>;
	.reg .b32 	%r<7>;
	.reg .b64 	%rd<8>;

	ld.param.u64 	%rd1, [_Z17copy_state_kernelPiPKii_param_0];
	ld.param.u64 	%rd2, [_Z17copy_state_kernelPiPKii_param_1];
	ld.param.u32 	%r2, [_Z17copy_state_kernelPiPKii_param_2];
	mov.u32 	%r3, %ctaid.x;
	mov.u32 	%r4, %ntid.x;
	mov.u32 	%r5, %tid.x;
	mad.lo.s32 	%r1, %r3, %r4, %r5;
	setp.ge.s32 	%p1, %r1, %r2;
	@%p1 bra 	$L__BB2_2;
	cvta.to.global.u64 	%rd3, %rd2;
	cvta.to.global.u64 	%rd4, %rd1;
	mul.wide.s32 	%rd5, %r1, 4;
	add.s64 	%rd6, %rd3, %rd5;
	ld.global.u32 	%r6, [%rd6];
	add.s64 	%rd7, %rd4, %rd5;
	st.global.u32 	[%rd7], %r6;
$L__BB2_2:
	ret;

}
	// .globl	_Z24q_learning_update_kernelPKiS0_PKfS0_PKbPfiiff
.visible .entry _Z24q_learning_update_kernelPKiS0_PKfS0_PKbPfiiff(
	.param .u64 .ptr .align 1 _Z24q_learning_update_kernelPKiS0_PKfS0_PKbPfiiff_param_0,
	.param .u64 .ptr .align 1 _Z24q_learning_update_kernelPKiS0_PKfS0_PKbPfiiff_param_1,
	.param .u64 .ptr .align 1 _Z24q_learning_update_kernelPKiS0_PKfS0_PKbPfiiff_param_2,
	.param .u64 .ptr .align 1 _Z24q_learning_update_kernelPKiS0_PKfS0_PKbPfiiff_param_3,
	.param .u64 .ptr .align 1 _Z24q_learning_update_kernelPKiS0_PKfS0_PKbPfiiff_param_4,
	.param .u64 .ptr .align 1 _Z24q_learning_update_kernelPKiS0_PKfS0_PKbPfiiff_param_5,
	.param .u32 _Z24q_learning_update_kernelPKiS0_PKfS0_PKbPfiiff_param_6,
	.param .u32 _Z24q_learning_update_kernelPKiS0_PKfS0_PKbPfiiff_param_7,
	.param .f32 _Z24q_learning_update_kernelPKiS0_PKfS0_PKbPfiiff_param_8,
	.param .f32 _Z24q_learning_update_kernelPKiS0_PKfS0_PKbPfiiff_param_9
)
{
	.reg .pred 	%p<41>;
	.reg .b16 	%rs<3>;
	.reg .b32 	%r<43>;
	.reg .b32 	%f<89>;
	.reg .b64 	%rd<38>;

	ld.param.u64 	%rd8, [_Z24q_learning_update_kernelPKiS0_PKfS0_PKbPfiiff_param_0];
	ld.param.u64 	%rd9, [_Z24q_learning_update_kernelPKiS0_PKfS0_PKbPfiiff_param_1];
	ld.param.u64 	%rd10, [_Z24q_learning_update_kernelPKiS0_PKfS0_PKbPfiiff_param_2];
	ld.param.u64 	%rd11, [_Z24q_learning_update_kernelPKiS0_PKfS0_PKbPfiiff_param_3];
	ld.param.u64 	%rd12, [_Z24q_learning_update_kernelPKiS0_PKfS0_PKbPfiiff_param_4];
	ld.param.u64 	%rd13, [_Z24q_learning_update_kernelPKiS0_PKfS0_PKbPfiiff_param_5];
	ld.param.u32 	%r26, [_Z24q_learning_update_kernelPKiS0_PKfS0_PKbPfiiff_param_6];
	ld.param.u32 	%r25, [_Z24q_learning_update_kernelPKiS0_PKfS0_PKbPfiiff_param_7];
	ld.param.f32 	%f16, [_Z24q_learning_update_kernelPKiS0_PKfS0_PKbPfiiff_param_8];
	ld.param.f32 	%f17, [_Z24q_learning_update_kernelPKiS0_PKfS0_PKbPfiiff_param_9];
	cvta.to.global.u64 	%rd1, %rd13;
	mov.u32 	%r27, %ctaid.x;
	mov.u32 	%r28, %ntid.x;
	mov.u32 	%r29, %tid.x;
	mad.lo.s32 	%r1, %r27, %r28, %r29;
	setp.ge.s32 	%p1, %r1, %r26;
	@%p1 bra 	$L__BB3_17;
	cvta.to.global.u64 	%rd14, %rd8;
	cvta.to.global.u64 	%rd15, %rd9;
	cvta.to.global.u64 	%rd16, %rd10;
	cvta.to.global.u64 	%rd17, %rd12;
	cvta.to.global.u64 	%rd18, %rd11;
	cvt.s64.s32 	%rd19, %r1;
	mul.wide.s32 	%rd20, %r1, 4;
	add.s64 	%rd21, %rd14, %rd20;
	ld.global.nc.u32 	%r2, [%rd21];
	add.s64 	%rd22, %rd15, %rd20;
	ld.global.nc.u32 	%r3, [%rd22];
	add.s64 	%rd23, %rd16, %rd20;
	ld.global.nc.f32 	%f1, [%rd23];
	add.s64 	%rd2, %rd18, %rd20;
	add.s64 	%rd24, %rd17, %rd19;
	ld.global.nc.u8 	%rs1, [%rd24];
	cvt.u16.u8 	%rs2, %rs1;
	setp.ne.s16 	%p2, %rs2, 0;
	mov.f32 	%f88, 0f00000000;
	@%p2 bra 	$L__BB3_16;
	ld.global.nc.u32 	%r30, [%rd2];
	mul.lo.s32 	%r4, %r30, %r25;
	mul.wide.s32 	%rd25, %r4, 4;
	add.s64 	%rd3, %rd1, %rd25;
	ld.global.f32 	%f88, [%rd3];
	setp.lt.s32 	%p3, %r25, 2;
	@%p3 bra 	$L__BB3_16;
	add.s32 	%r5, %r25, -1;
	add.s32 	%r32, %r25, -2;
	and.b32  	%r6, %r5, 15;
	setp.lt.u32 	%p4, %r32, 15;
	mov.b32 	%r39, 1;
	@%p4 bra 	$L__BB3_7;
	and.b32  	%r34, %r5, -16;
	neg.s32 	%r37, %r34;
	add.s64 	%rd27, %rd25, %rd1;
	add.s64 	%rd37, %rd27, 32;
	mov.b32 	%r36, 0;
$L__BB3_5:
	.pragma "nounroll";
	ld.global.f32 	%f20, [%rd37+-28];
	setp.gt.f32 	%p5, %f20, %f88;
	selp.f32 	%f21, %f20, %f88, %p5;
	ld.global.f32 	%f22, [%rd37+-24];
	setp.gt.f32 	%p6, %f22, %f21;
	selp.f32 	%f23, %f22, %f21, %p6;
	ld.global.f32 	%f24, [%rd37+-20];
	setp.gt.f32 	%p7, %f24, %f23;
	selp.f32 	%f25, %f24, %f23, %p7;
	ld.global.f32 	%f26, [%rd37+-16];
	setp.gt.f32 	%p8, %f26, %f25;
	selp.f32 	%f27, %f26, %f25, %p8;
	ld.global.f32 	%f28, [%rd37+-12];
	setp.gt.f32 	%p9, %f28, %f27;
	selp.f32 	%f29, %f28, %f27, %p9;
	ld.global.f32 	%f30, [%rd37+-8];
	setp.gt.f32 	%p10, %f30, %f29;
	selp.f32 	%f31, %f30, %f29, %p10;
	ld.global.f32 	%f32, [%rd37+-4];
	setp.gt.f32 	%p11, %f32, %f31;
	selp.f32 	%f33, %f32, %f31, %p11;
	ld.global.f32 	%f34, [%rd37];
	setp.gt.f32 	%p12, %f34, %f33;
	selp.f32 	%f35, %f34, %f33, %p12;
	ld.global.f32 	%f36, [%rd37+4];
	setp.gt.f32 	%p13, %f36, %f35;
	selp.f32 	%f37, %f36, %f35, %p13;
	ld.global.f32 	%f38, [%rd37+8];
	setp.gt.f32 	%p14, %f38, %f37;
	selp.f32 	%f39, %f38, %f37, %p14;
	ld.global.f32 	%f40, [%rd37+12];
	setp.gt.f32 	%p15, %f40, %f39;
	selp.f32 	%f41, %f40, %f39, %p15;
	ld.global.f32 	%f42, [%rd37+16];
	setp.gt.f32 	%p16, %f42, %f41;
	selp.f32 	%f43, %f42, %f41, %p16;
	ld.global.f32 	%f44, [%rd37+20];
	setp.gt.f32 	%p17, %f44, %f43;
	selp.f32 	%f45, %f44, %f43, %p17;
	ld.global.f32 	%f46, [%rd37+24];
	setp.gt.f32 	%p18, %f46, %f45;
	selp.f32 	%f47, %f46, %f45, %p18;
	ld.global.f32 	%f48, [%rd37+28];
	setp.gt.f32 	%p19, %f48, %f47;
	selp.f32 	%f49, %f48, %f47, %p19;
	ld.global.f32 	%f50, [%rd37+32];
	setp.gt.f32 	%p20, %f50, %f49;
	selp.f32 	%f88, %f50, %f49, %p20;
	add.s32 	%r37, %r37, 16;
	add.s32 	%r36, %r36, 16;
	add.s64 	%rd37, %rd37, 64;
	setp.ne.s32 	%p21, %r37, 0;
	@%p21 bra 	$L__BB3_5;
	add.s32 	%r39, %r36, 1;
$L__BB3_7:
	setp.eq.s32 	%p22, %r6, 0;
	@%p22 bra 	$L__BB3_16;
	and.b32  	%r14, %r5, 7;
	setp.lt.u32 	%p23, %r6, 8;
	@%p23 bra 	$L__BB3_10;
	mul.wide.s32 	%rd28, %r39, 4;
	add.s64 	%rd29, %rd3, %rd28;
	ld.global.f32 	%f52, [%rd29];
	setp.gt.f32 	%p24, %f52, %f88;
	selp.f32 	%f53, %f52, %f88, %p24;
	ld.global.f32 	%f54, [%rd29+4];
	setp.gt.f32 	%p25, %f54, %f53;
	selp.f32 	%f55, %f54, %f53, %p25;
	ld.global.f32 	%f56, [%rd29+8];
	setp.gt.f32 	%p26, %f56, %f55;
	selp.f32 	%f57, %f56, %f55, %p26;
	ld.global.f32 	%f58, [%rd29+12];
	setp.gt.f32 	%p27, %f58, %f57;
	selp.f32 	%f59, %f58, %f57, %p27;
	ld.global.f32 	%f60, [%rd29+16];
	setp.gt.f32 	%p28, %f60, %f59;
	selp.f32 	%f61, %f60, %f59, %p28;
	ld.global.f32 	%f62, [%rd29+20];
	setp.gt.f32 	%p29, %f62, %f61;
	selp.f32 	%f63, %f62, %f61, %p29;
	ld.global.f32 	%f64, [%rd29+24];
	setp.gt.f32 	%p30, %f64, %f63;
	selp.f32 	%f65, %f64, %f63, %p30;
	ld.global.f32 	%f66, [%rd29+28];
	setp.gt.f32 	%p31, %f66, %f65;
	selp.f32 	%f88, %f66, %f65, %p31;
	add.s32 	%r39, %r39, 8;
$L__BB3_10:
	setp.eq.s32 	%p32, %r14, 0;
	@%p32 bra 	$L__BB3_16;
	and.b32  	%r17, %r5, 3;
	setp.lt.u32 	%p33, %r14, 4;
	@%p33 bra 	$L__BB3_13;
	mul.wide.s32 	%rd30, %r39, 4;
	add.s64 	%rd31, %rd3, %rd30;
	ld.global.f32 	%f68, [%rd31];
	setp.gt.f32 	%p34, %f68, %f88;
	selp.f32 	%f69, %f68, %f88, %p34;
	ld.global.f32 	%f70, [%rd31+4];
	setp.gt.f32 	%p35, %f70, %f69;
	selp.f32 	%f71, %f70, %f69, %p35;
	ld.global.f32 	%f72, [%rd31+8];
	setp.gt.f32 	%p36, %f72, %f71;
	selp.f32 	%f73, %f72, %f71, %p36;
	ld.global.f32 	%f74, [%rd31+12];
	setp.gt.f32 	%p37, %f74, %f73;
	selp.f32 	%f88, %f74, %f73, %p37;
	add.s32 	%r39, %r39, 4;
$L__BB3_13:
	setp.eq.s32 	%p38, %r17, 0;
	@%p38 bra 	$L__BB3_16;
	neg.s32 	%r41, %r17;
$L__BB3_15:
	.pragma "nounroll";
	mul.wide.s32 	%rd33, %r39, 4;
	add.s64 	%rd34, %rd3, %rd33;
	ld.global.f32 	%f75, [%rd34];
	setp.gt.f32 	%p39, %f75, %f88;
	selp.f32 	%f88, %f75, %f88, %p39;
	add.s32 	%r39, %r39, 1;
	add.s32 	%r41, %r41, 1;
	setp.ne.s32 	%p40, %r41, 0;
	@%p40 bra 	$L__BB3_15;
$L__BB3_16:
	mad.lo.s32 	%r35, %r2, %r25, %r3;
	mul.wide.s32 	%rd35, %r35, 4;
	add.s64 	%rd36, %rd1, %rd35;
	ld.global.f32 	%f76, [%rd36];
	fma.rn.f32 	%f77, %f17, %f88, %f1;
	sub.f32 	%f78, %f77, %f76;
	fma.rn.f32 	%f79, %f16, %f78, %f76;
	st.global.f32 	[%rd36], %f79;
$L__BB3_17:
	ret;

}


// ===== COMPILED SASS (sm_100) =====

	.target	sm_100

	.elftype	@"ET_EXEC"


//--------------------- .note.nv.tkinfo           --------------------------
	.section	.note.nv.tkinfo,"",@"SHT_NOTE"
	.sectionflags	@"SHF_NOTE_NV_TKINFO"
	.tkinfo
        /*0018*/ 	.word	0x00000002
        /*0030*/ 	.string	""
        /*0030*/ 	.string	"ptxas"
        /*0030*/ 	.string	"Cuda compilation tools, release 13.0, V13.0.88"
        /*0030*/ 	.string	"Build cuda_13.0.r13.0/compiler.36424714_0"
        /*0030*/ 	.string	"-arch sm_100 -m 64 "



//--------------------- .note.nv.cuinfo           --------------------------
	.section	.note.nv.cuinfo,"",@"SHT_NOTE"
	.sectionflags	@"SHF_NOTE_NV_CUINFO"
        /*0018*/ 	.short	0x0002
        /*001a*/ 	.short	0x0064
        /*001c*/ 	.short	0x0082
	.zero		2


//--------------------- .nv.info                  --------------------------
	.section	.nv.info,"",@"SHT_CUDA_INFO"
	.align	4


	//----- nvinfo : EIATTR_REGCOUNT
	.align		4
        /*0000*/ 	.byte	0x04, 0x2f
        /*0002*/ 	.short	(.L_10 - .L_9)
	.align		4
.L_9:
        /*0004*/ 	.word	index@(_Z15init_rng_kernelP17curandStateXORWOWim)
        /*0008*/ 	.word	0x0000001f


	//----- nvinfo : EIATTR_FRAME_SIZE
	.align		4
.L_10:
        /*000c*/ 	.byte	0x04, 0x11
        /*000e*/ 	.short	(.L_12 - .L_11)
	.align		4
.L_11:
        /*0010*/ 	.word	index@(_Z15init_rng_kernelP17curandStateXORWOWim)
        /*0014*/ 	.word	0x00000000


	//----- nvinfo : EIATTR_REGCOUNT
	.align		4
.L_12:
        /*0018*/ 	.byte	0x04, 0x2f
        /*001a*/ 	.short	(.L_14 - .L_13)
	.align		4
.L_13:
        /*001c*/ 	.word	index@(_Z22sir_propagation_kernelPKiS0_S0_S0_PiiiffP17curandStateXORWOW)
        /*0020*/ 	.word	0x0000001c


	//----- nvinfo : EIATTR_FRAME_SIZE
	.align		4
.L_14:
        /*0024*/ 	.byte	0x04, 0x11
        /*0026*/ 	.short	(.L_16 - .L_15)
	.align		4
.L_15:
        /*0028*/ 	.word	index@(_Z22sir_propagation_kernelPKiS0_S0_S0_PiiiffP17curandStateXORWOW)
        /*002c*/ 	.word	0x00000000


	//----- nvinfo : EIATTR_REGCOUNT
	.align		4
.L_16:
        /*0030*/ 	.byte	0x04, 0x2f
        /*0032*/ 	.short	(.L_18 - .L_17)
	.align		4
.L_17:
        /*0034*/ 	.word	index@(_Z17copy_state_kernelPiPKii)
        /*0038*/ 	.word	0x0000000a


	//----- nvinfo : EIATTR_FRAME_SIZE
	.align		4
.L_18:
        /*003c*/ 	.byte	0x04, 0x11
        /*003e*/ 	.short	(.L_20 - .L_19)
	.align		4
.L_19:
        /*0040*/ 	.word	index@(_Z17copy_state_kernelPiPKii)
        /*0044*/ 	.word	0x00000000


	//----- nvinfo : EIATTR_REGCOUNT
	.align		4
.L_20:
        /*0048*/ 	.byte	0x04, 0x2f
        /*004a*/ 	.short	(.L_22 - .L_21)
	.align		4
.L_21:
        /*004c*/ 	.word	index@(_Z24q_learning_update_kernelPKiS0_PKfS0_PKbPfiiff)
        /*0050*/ 	.word	0x0000001f


	//----- nvinfo : EIATTR_FRAME_SIZE
	.align		4
.L_22:
        /*0054*/ 	.byte	0x04, 0x11
        /*0056*/ 	.short	(.L_24 - .L_23)
	.align		4
.L_23:
        /*0058*/ 	.word	index@(_Z24q_learning_update_kernelPKiS0_PKfS0_PKbPfiiff)
        /*005c*/ 	.word	0x00000000


	//----- nvinfo : EIATTR_MIN_STACK_SIZE
	.align		4
.L_24:
        /*0060*/ 	.byte	0x04, 0x12
        /*0062*/ 	.short	(.L_26 - .L_25)
	.align		4
.L_25:
        /*0064*/ 	.word	index@(_Z24q_learning_update_kernelPKiS0_PKfS0_PKbPfiiff)
        /*0068*/ 	.word	0x00000000


	//----- nvinfo : EIATTR_MIN_STACK_SIZE
	.align		4
.L_26:
        /*006c*/ 	.byte	0x04, 0x12
        /*006e*/ 	.short	(.L_28 - .L_27)
	.align		4
.L_27:
        /*0070*/ 	.word	index@(_Z17copy_state_kernelPiPKii)
        /*0074*/ 	.word	0x00000000


	//----- nvinfo : EIATTR_MIN_STACK_SIZE
	.align		4
.L_28:
        /*0078*/ 	.byte	0x04, 0x12
        /*007a*/ 	.short	(.L_30 - .L_29)
	.align		4
.L_29:
        /*007c*/ 	.word	index@(_Z22sir_propagation_kernelPKiS0_S0_S0_PiiiffP17curandStateXORWOW)
        /*0080*/ 	.word	0x00000000


	//----- nvinfo : EIATTR_MIN_STACK_SIZE
	.align		4
.L_30:
        /*0084*/ 	.byte	0x04, 0x12
        /*0086*/ 	.short	(.L_32 - .L_31)
	.align		4
.L_31:
        /*0088*/ 	.word	index@(_Z15init_rng_kernelP17curandStateXORWOWim)
        /*008c*/ 	.word	0x00000000
.L_32:


//--------------------- .nv.compat                --------------------------
	.section	.nv.compat,"",@"SHT_CUDA_COMPAT_INFO"
	.align	4
        /*0000*/ 	.byte	0x02, 0x09, 0x00, 0x00, 0x02, 0x02, 0x01, 0x00, 0x02, 0x05, 0x05, 0x00, 0x03, 0x07, 0x01, 0x01
        /*0010*/ 	.byte	0x02, 0x03, 0x00, 0x00, 0x02, 0x06, 0x01, 0x00, 0x04, 0x0b, 0x08, 0x00, 0x09, 0x00, 0x00, 0x00
        /*0020*/ 	.byte	0x00, 0x00, 0x00, 0x00


//--------------------- .nv.info._Z24q_learning_update_kernelPKiS0_PKfS0_PKbPfiiff --------------------------
	.section	.nv.info._Z24q_learning_update_kernelPKiS0_PKfS0_PKbPfiiff,"",@"SHT_CUDA_INFO"
	.sectionflags	@""
	.align	4


	//----- nvinfo : EIATTR_CUDA_API_VERSION
	.align		4
        /*0000*/ 	.byte	0x04, 0x37
        /*0002*/ 	.short	(.L_34 - .L_33)
.L_33:
        /*0004*/ 	.word	0x00000082


	//----- nvinfo : EIATTR_KPARAM_INFO
	.align		4
.L_34:
        /*0008*/ 	.byte	0x04, 0x17
        /*000a*/ 	.short	(.L_36 - .L_35)
.L_35:
        /*000c*/ 	.word	0x00000000
        /*0010*/ 	.short	0x0009
        /*0012*/ 	.short	0x003c
        /*0014*/ 	.byte	0x00, 0xf0, 0x11, 0x00


	//----- nvinfo : EIATTR_KPARAM_INFO
	.align		4
.L_36:
        /*0018*/ 	.byte	0x04, 0x17
        /*001a*/ 	.short	(.L_38 - .L_37)
.L_37:
        /*001c*/ 	.word	0x00000000
        /*0020*/ 	.short	0x0008
        /*0022*/ 	.short	0x0038
        /*0024*/ 	.byte	0x00, 0xf0, 0x11, 0x00


	//----- nvinfo : EIATTR_KPARAM_INFO
	.align		4
.L_38:
        /*0028*/ 	.byte	0x04, 0x17
        /*002a*/ 	.short	(.L_40 - .L_39)
.L_39:
        /*002c*/ 	.word	0x00000000
        /*0030*/ 	.short	0x0007
        /*0032*/ 	.short	0x0034
        /*0034*/ 	.byte	0x00, 0xf0, 0x11, 0x00


	//----- nvinfo : EIATTR_KPARAM_INFO
	.align		4
.L_40:
        /*0038*/ 	.byte	0x04, 0x17
        /*003a*/ 	.short	(.L_42 - .L_41)
.L_41:
        /*003c*/ 	.word	0x00000000
        /*0040*/ 	.short	0x0006
        /*0042*/ 	.short	0x0030
        /*0044*/ 	.byte	0x00, 0xf0, 0x11, 0x00


	//----- nvinfo : EIATTR_KPARAM_INFO
	.align		4
.L_42:
        /*0048*/ 	.byte	0x04, 0x17
        /*004a*/ 	.short	(.L_44 - .L_43)
.L_43:
        /*004c*/ 	.word	0x00000000
        /*0050*/ 	.short	0x0005
        /*0052*/ 	.short	0x0028
        /*0054*/ 	.byte	0x00, 0xf5, 0x21, 0x00


	//----- nvinfo : EIATTR_KPARAM_INFO
	.align		4
.L_44:
        /*0058*/ 	.byte	0x04, 0x17
        /*005a*/ 	.short	(.L_46 - .L_45)
.L_45:
        /*005c*/ 	.word	0x00000000
        /*0060*/ 	.short	0x0004
        /*0062*/ 	.short	0x0020
        /*0064*/ 	.byte	0x00, 0xf5, 0x21, 0x00


	//----- nvinfo : EIATTR_KPARAM_INFO
	.align		4
.L_46:
        /*0068*/ 	.byte	0x04, 0x17
        /*006a*/ 	.short	(.L_48 - .L_47)
.L_47:
        /*006c*/ 	.word	0x00000000
        /*0070*/ 	.short	0x0003
        /*0072*/ 	.short	0x0018
        /*0074*/ 	.byte	0x00, 0xf5, 0x21, 0x00


	//----- nvinfo : EIATTR_KPARAM_INFO
	.align		4
.L_48:
        /*0078*/ 	.byte	0x04, 0x17
        /*007a*/ 	.short	(.L_50 - .L_49)
.L_49:
        /*007c*/ 	.word	0x00000000
        /*0080*/ 	.short	0x0002
        /*0082*/ 	.short	0x0010
        /*0084*/ 	.byte	0x00, 0xf5, 0x21, 0x00


	//----- nvinfo : EIATTR_KPARAM_INFO
	.align		4
.L_50:
        /*0088*/ 	.byte	0x04, 0x17
        /*008a*/ 	.short	(.L_52 - .L_51)
.L_51:
        /*008c*/ 	.word	0x00000000
        /*0090*/ 	.short	0x0001
        /*0092*/ 	.short	0x0008
        /*0094*/ 	.byte	0x00, 0xf5, 0x21, 0x00


	//----- nvinfo : EIATTR_KPARAM_INFO
	.align		4
.L_52:
        /*0098*/ 	.byte	0x04, 0x17
        /*009a*/ 	.short	(.L_54 - .L_53)
.L_53:
        /*009c*/ 	.word	0x00000000
        /*00a0*/ 	.short	0x0000
        /*00a2*/ 	.short	0x0000
        /*00a4*/ 	.byte	0x00, 0xf5, 0x21, 0x00


	//----- nvinfo : EIATTR_SPARSE_MMA_MASK
	.align		4
.L_54:
        /*00a8*/ 	.byte	0x03, 0x50
        /*00aa*/ 	.short	0x0000


	//----- nvinfo : EIATTR_MAXREG_COUNT
	.align		4
        /*00ac*/ 	.byte	0x03, 0x1b
        /*00ae*/ 	.short	0x00ff


	//----- nvinfo : EIATTR_MERCURY_ISA_VERSION
	.align		4
        /*00b0*/ 	.byte	0x03, 0x5f
        /*00b2*/ 	.short	0x0101


	//----- nvinfo : EIATTR_VRC_CTA_INIT_COUNT
	.align		4
        /*00b4*/ 	.byte	0x02, 0x4a
	.zero		1
	.zero		1


	//----- nvinfo : EIATTR_EXIT_INSTR_OFFSETS
	.align		4
        /*00b8*/ 	.byte	0x04, 0x1c
        /*00ba*/ 	.short	(.L_56 - .L_55)


	//   ....[0]....
.L_55:
        /*00bc*/ 	.word	0x00000070


	//   ....[1]....
        /*00c0*/ 	.word	0x00000ae0


	//----- nvinfo : EIATTR_CRS_STACK_SIZE
	.align		4
.L_56:
        /*00c4*/ 	.byte	0x04, 0x1e
        /*00c6*/ 	.short	(.L_58 - .L_57)
.L_57:
        /*00c8*/ 	.word	0x00000000


	//----- nvinfo : EIATTR_CBANK_PARAM_SIZE
	.align		4
.L_58:
        /*00cc*/ 	.byte	0x03, 0x19
        /*00ce*/ 	.short	0x0040


	//----- nvinfo : EIATTR_PARAM_CBANK
	.align		4
        /*00d0*/ 	.byte	0x04, 0x0a
        /*00d2*/ 	.short	(.L_60 - .L_59)
	.align		4
.L_59:
        /*00d4*/ 	.word	index@(.nv.constant0._Z24q_learning_update_kernelPKiS0_PKfS0_PKbPfiiff)
        /*00d8*/ 	.short	0x0380
        /*00da*/ 	.short	0x0040


	//----- nvinfo : EIATTR_SW_WAR
	.align		4
.L_60:
        /*00dc*/ 	.byte	0x04, 0x36
        /*00de*/ 	.short	(.L_62 - .L_61)
.L_61:
        /*00e0*/ 	.word	0x00000008
.L_62:


//--------------------- .nv.info._Z17copy_state_kernelPiPKii --------------------------
	.section	.nv.info._Z17copy_state_kernelPiPKii,"",@"SHT_CUDA_INFO"
	.sectionflags	@""
	.align	4


	//----- nvinfo : EIATTR_CUDA_API_VERSION
	.align		4
        /*0000*/ 	.byte	0x04, 0x37
        /*0002*/ 	.short	(.L_64 - .L_63)
.L_63:
        /*0004*/ 	.word	0x00000082


	//----- nvinfo : EIATTR_KPARAM_INFO
	.align		4
.L_64:
        /*0008*/ 	.byte	0x04, 0x17
        /*000a*/ 	.short	(.L_66 - .L_65)
.L_65:
        /*000c*/ 	.word	0x00000000
        /*0010*/ 	.short	0x0002
        /*0012*/ 	.short	0x0010
        /*0014*/ 	.byte	0x00, 0xf0, 0x11, 0x00


	//----- nvinfo : EIATTR_KPARAM_INFO
	.align		4
.L_66:
        /*0018*/ 	.byte	0x04, 0x17
        /*001a*/ 	.short	(.L_68 - .L_67)
.L_67:
        /*001c*/ 	.word	0x00000000
        /*0020*/ 	.short	0x0001
        /*0022*/ 	.short	0x0008
        /*0024*/ 	.byte	0x00, 0xf5, 0x21, 0x00


	//----- nvinfo : EIATTR_KPARAM_INFO
	.align		4
.L_68:
        /*0028*/ 	.byte	0x04, 0x17
        /*002a*/ 	.short	(.L_70 - .L_69)
.L_69:
        /*002c*/ 	.word	0x00000000
        /*0030*/ 	.short	0x0000
        /*0032*/ 	.short	0x0000
        /*0034*/ 	.byte	0x00, 0xf5, 0x21, 0x00


	//----- nvinfo : EIATTR_SPARSE_MMA_MASK
	.align		4
.L_70:
        /*0038*/ 	.byte	0x03, 0x50
        /*003a*/ 	.short	0x0000


	//----- nvinfo : EIATTR_MAXREG_COUNT
	.align		4
        /*003c*/ 	.byte	0x03, 0x1b
        /*003e*/ 	.short	0x00ff


	//----- nvinfo : EIATTR_MERCURY_ISA_VERSION
	.align		4
        /*0040*/ 	.byte	0x03, 0x5f
        /*0042*/ 	.short	0x0101


	//----- nvinfo : EIATTR_VRC_CTA_INIT_COUNT
	.align		4
        /*0044*/ 	.byte	0x02, 0x4a
	.zero		1
	.zero		1


	//----- nvinfo : EIATTR_EXIT_INSTR_OFFSETS
	.align		4
        /*0048*/ 	.byte	0x04, 0x1c
        /*004a*/ 	.short	(.L_72 - .L_71)


	//   ....[0]....
.L_71:
        /*004c*/ 	.word	0x00000070


	//   ....[1]....
        /*0050*/ 	.word	0x000000f0


	//----- nvinfo : EIATTR_CBANK_PARAM_SIZE
	.align		4
.L_72:
        /*0054*/ 	.byte	0x03, 0x19
        /*0056*/ 	.short	0x0014


	//----- nvinfo : EIATTR_PARAM_CBANK
	.align		4
        /*0058*/ 	.byte	0x04, 0x0a
        /*005a*/ 	.short	(.L_74 - .L_73)
	.align		4
.L_73:
        /*005c*/ 	.word	index@(.nv.constant0._Z17copy_state_kernelPiPKii)
        /*0060*/ 	.short	0x0380
        /*0062*/ 	.short	0x0014


	//----- nvinfo : EIATTR_SW_WAR
	.align		4
.L_74:
        /*0064*/ 	.byte	0x04, 0x36
        /*0066*/ 	.short	(.L_76 - .L_75)
.L_75:
        /*0068*/ 	.word	0x00000008
.L_76:


//--------------------- .nv.info._Z22sir_propagation_kernelPKiS0_S0_S0_PiiiffP17curandStateXORWOW --------------------------
	.section	.nv.info._Z22sir_propagation_kernelPKiS0_S0_S0_PiiiffP17curandStateXORWOW,"",@"SHT_CUDA_INFO"
	.sectionflags	@""
	.align	4


	//----- nvinfo : EIATTR_CUDA_API_VERSION
	.align		4
        /*0000*/ 	.byte	0x04, 0x37
        /*0002*/ 	.short	(.L_78 - .L_77)
.L_77:
        /*0004*/ 	.word	0x00000082


	//----- nvinfo : EIATTR_KPARAM_INFO
	.align		4
.L_78:
        /*0008*/ 	.byte	0x04, 0x17
        /*000a*/ 	.short	(.L_80 - .L_79)
.L_79:
        /*000c*/ 	.word	0x00000000
        /*0010*/ 	.short	0x0009
        /*0012*/ 	.short	0x0038
        /*0014*/ 	.byte	0x00, 0xf5, 0x21, 0x00


	//----- nvinfo : EIATTR_KPARAM_INFO
	.align		4
.L_80:
        /*0018*/ 	.byte	0x04, 0x17
        /*001a*/ 	.short	(.L_82 - .L_81)
.L_81:
        /*001c*/ 	.word	0x00000000
        /*0020*/ 	.short	0x0008
        /*0022*/ 	.short	0x0034
        /*0024*/ 	.byte	0x00, 0xf0, 0x11, 0x00


	//----- nvinfo : EIATTR_KPARAM_INFO
	.align		4
.L_82:
        /*0028*/ 	.byte	0x04, 0x17
        /*002a*/ 	.short	(.L_84 - .L_83)
.L_83:
        /*002c*/ 	.word	0x00000000
        /*0030*/ 	.short	0x0007
        /*0032*/ 	.short	0x0030
        /*0034*/ 	.byte	0x00, 0xf0, 0x11, 0x00


	//----- nvinfo : EIATTR_KPARAM_INFO
	.align		4
.L_84:
        /*0038*/ 	.byte	0x04, 0x17
        /*003a*/ 	.short	(.L_86 - .L_85)
.L_85:
        /*003c*/ 	.word	0x00000000
        /*0040*/ 	.short	0x0006
        /*0042*/ 	.short	0x002c
        /*0044*/ 	.byte	0x00, 0xf0, 0x11, 0x00


	//----- nvinfo : EIATTR_KPARAM_INFO
	.align		4
.L_86:
        /*0048*/ 	.byte	0x04, 0x17
        /*004a*/ 	.short	(.L_88 - .L_87)
.L_87:
        /*004c*/ 	.word	0x00000000
        /*0050*/ 	.short	0x0005
        /*0052*/ 	.short	0x0028
        /*0054*/ 	.byte	0x00, 0xf0, 0x11, 0x00


	//----- nvinfo : EIATTR_KPARAM_INFO
	.align		4
.L_88:
        /*0058*/ 	.byte	0x04, 0x17
        /*005a*/ 	.short	(.L_90 - .L_89)
.L_89:
        /*005c*/ 	.word	0x00000000
        /*0060*/ 	.short	0x0004
        /*0062*/ 	.short	0x0020
        /*0064*/ 	.byte	0x00, 0xf5, 0x21, 0x00


	//----- nvinfo : EIATTR_KPARAM_INFO
	.align		4
.L_90:
        /*0068*/ 	.byte	0x04, 0x17
        /*006a*/ 	.short	(.L_92 - .L_91)
.L_91:
        /*006c*/ 	.word	0x00000000
        /*0070*/ 	.short	0x0003
        /*0072*/ 	.short	0x0018
        /*0074*/ 	.byte	0x00, 0xf5, 0x21, 0x00


	//----- nvinfo : EIATTR_KPARAM_INFO
	.align		4
.L_92:
        /*0078*/ 	.byte	0x04, 0x17
        /*007a*/ 	.short	(.L_94 - .L_93)
.L_93:
        /*007c*/ 	.word	0x00000000
        /*0080*/ 	.short	0x0002
        /*0082*/ 	.short	0x0010
        /*0084*/ 	.byte	0x00, 0xf5, 0x21, 0x00


	//----- nvinfo : EIATTR_KPARAM_INFO
	.align		4
.L_94:
        /*0088*/ 	.byte	0x04, 0x17
        /*008a*/ 	.short	(.L_96 - .L_95)
.L_95:
        /*008c*/ 	.word	0x00000000
        /*0090*/ 	.short	0x0001
        /*0092*/ 	.short	0x0008
        /*0094*/ 	.byte	0x00, 0xf5, 0x21, 0x00


	//----- nvinfo : EIATTR_KPARAM_INFO
	.align		4
.L_96:
        /*0098*/ 	.byte	0x04, 0x17
        /*009a*/ 	.short	(.L_98 - .L_97)
.L_97:
        /*009c*/ 	.word	0x00000000
        /*00a0*/ 	.short	0x0000
        /*00a2*/ 	.short	0x0000
        /*00a4*/ 	.byte	0x00, 0xf5, 0x21, 0x00


	//----- nvinfo : EIATTR_SPARSE_MMA_MASK
	.align		4
.L_98:
        /*00a8*/ 	.byte	0x03, 0x50
        /*00aa*/ 	.short	0x0000


	//----- nvinfo : EIATTR_MAXREG_COUNT
	.align		4
        /*00ac*/ 	.byte	0x03, 0x1b
        /*00ae*/ 	.short	0x00ff


	//----- nvinfo : EIATTR_MERCURY_ISA_VERSION
	.align		4
        /*00b0*/ 	.byte	0x03, 0x5f
        /*00b2*/ 	.short	0x0101


	//----- nvinfo : EIATTR_VRC_CTA_INIT_COUNT
	.align		4
        /*00b4*/ 	.byte	0x02, 0x4a
	.zero		1
	.zero		1


	//----- nvinfo : EIATTR_EXIT_INSTR_OFFSETS
	.align		4
        /*00b8*/ 	.byte	0x04, 0x1c
        /*00ba*/ 	.short	(.L_100 - .L_99)


	//   ....[0]....
.L_99:
        /*00bc*/ 	.word	0x00000070


	//   ....[1]....
        /*00c0*/ 	.word	0x00000120


	//   ....[2]....
        /*00c4*/ 	.word	0x00000790


	//----- nvinfo : EIATTR_CRS_STACK_SIZE
	.align		4
.L_100:
        /*00c8*/ 	.byte	0x04, 0x1e
        /*00ca*/ 	.short	(.L_102 - .L_101)
.L_101:
        /*00cc*/ 	.word	0x00000000


	//----- nvinfo : EIATTR_CBANK_PARAM_SIZE
	.align		4
.L_102:
        /*00d0*/ 	.byte	0x03, 0x19
        /*00d2*/ 	.short	0x0040


	//----- nvinfo : EIATTR_PARAM_CBANK
	.align		4
        /*00d4*/ 	.byte	0x04, 0x0a
        /*00d6*/ 	.short	(.L_104 - .L_103)
	.align		4
.L_103:
        /*00d8*/ 	.word	index@(.nv.constant0._Z22sir_propagation_kernelPKiS0_S0_S0_PiiiffP17curandStateXORWOW)
        /*00dc*/ 	.short	0x0380
        /*00de*/ 	.short	0x0040


	//----- nvinfo : EIATTR_SW_WAR
	.align		4
.L_104:
        /*00e0*/ 	.byte	0x04, 0x36
        /*00e2*/ 	.short	(.L_106 - .L_105)
.L_105:
        /*00e4*/ 	.word	0x00000008
.L_106:


//--------------------- .nv.info._Z15init_rng_kernelP17curandStateXORWOWim --------------------------
	.section	.nv.info._Z15init_rng_kernelP17curandStateXORWOWim,"",@"SHT_CUDA_INFO"
	.sectionflags	@""
	.align	4


	//----- nvinfo : EIATTR_CUDA_API_VERSION
	.align		4
        /*0000*/ 	.byte	0x04, 0x37
        /*0002*/ 	.short	(.L_108 - .L_107)
.L_107:
        /*0004*/ 	.word	0x00000082


	//----- nvinfo : EIATTR_KPARAM_INFO
	.align		4
.L_108:
        /*0008*/ 	.byte	0x04, 0x17
        /*000a*/ 	.short	(.L_110 - .L_109)
.L_109:
        /*000c*/ 	.word	0x00000000
        /*0010*/ 	.short	0x0002
        /*0012*/ 	.short	0x0010
        /*0014*/ 	.byte	0x00, 0xf0, 0x21, 0x00


	//----- nvinfo : EIATTR_KPARAM_INFO
	.align		4
.L_110:
        /*0018*/ 	.byte	0x04, 0x17
        /*001a*/ 	.short	(.L_112 - .L_111)
.L_111:
        /*001c*/ 	.word	0x00000000
        /*0020*/ 	.short	0x0001
        /*0022*/ 	.short	0x0008
        /*0024*/ 	.byte	0x00, 0xf0, 0x11, 0x00


	//----- nvinfo : EIATTR_KPARAM_INFO
	.align		4
.L_112:
        /*0028*/ 	.byte	0x04, 0x17
        /*002a*/ 	.short	(.L_114 - .L_113)
.L_113:
        /*002c*/ 	.word	0x00000000
        /*0030*/ 	.short	0x0000
        /*0032*/ 	.short	0x0000
        /*0034*/ 	.byte	0x00, 0xf5, 0x21, 0x00


	//----- nvinfo : EIATTR_SPARSE_MMA_MASK
	.align		4
.L_114:
        /*0038*/ 	.byte	0x03, 0x50
        /*003a*/ 	.short	0x0000


	//----- nvinfo : EIATTR_MAXREG_COUNT
	.align		4
        /*003c*/ 	.byte	0x03, 0x1b
        /*003e*/ 	.short	0x00ff


	//----- nvinfo : EIATTR_MERCURY_ISA_VERSION
	.align		4
        /*0040*/ 	.byte	0x03, 0x5f
        /*0042*/ 	.short	0x0101


	//----- nvinfo : EIATTR_VRC_CTA_INIT_COUNT
	.align		4
        /*0044*/ 	.byte	0x02, 0x4a
	.zero		1
	.zero		1


	//----- nvinfo : EIATTR_EXIT_INSTR_OFFSETS
	.align		4
        /*0048*/ 	.byte	0x04, 0x1c
        /*004a*/ 	.short	(.L_116 - .L_115)


	//   ....[0]....
.L_115:
        /*004c*/ 	.word	0x00000070


	//   ....[1]....
        /*0050*/ 	.word	0x00000f00


	//----- nvinfo : EIATTR_CRS_STACK_SIZE
	.align		4
.L_116:
        /*0054*/ 	.byte	0x04, 0x1e
        /*0056*/ 	.short	(.L_118 - .L_117)
.L_117:
        /*0058*/ 	.word	0x00000000


	//----- nvinfo : EIATTR_CBANK_PARAM_SIZE
	.align		4
.L_118:
        /*005c*/ 	.byte	0x03, 0x19
        /*005e*/ 	.short	0x0018


	//----- nvinfo : EIATTR_PARAM_CBANK
	.align		4
        /*0060*/ 	.byte	0x04, 0x0a
        /*0062*/ 	.short	(.L_120 - .L_119)
	.align		4
.L_119:
        /*0064*/ 	.word	index@(.nv.constant0._Z15init_rng_kernelP17curandStateXORWOWim)
        /*0068*/ 	.short	0x0380
        /*006a*/ 	.short	0x0018


	//----- nvinfo : EIATTR_SW_WAR
	.align		4
.L_120:
        /*006c*/ 	.byte	0x04, 0x36
        /*006e*/ 	.short	(.L_122 - .L_121)
.L_121:
        /*0070*/ 	.word	0x00000008
.L_122:


//--------------------- .nv.callgraph             --------------------------
	.section	.nv.callgraph,"",@"SHT_CUDA_CALLGRAPH"
	.align	4
	.sectionentsize	8
	.align		4
        /*0000*/ 	.word	0x00000000
	.align		4
        /*0004*/ 	.word	0xffffffff
	.align		4
        /*0008*/ 	.word	0x00000000
	.align		4
        /*000c*/ 	.word	0xfffffffe
	.align		4
        /*0010*/ 	.word	0x00000000
	.align		4
        /*0014*/ 	.word	0xfffffffd
	.align		4
        /*0018*/ 	.word	0x00000000
	.align		4
        /*001c*/ 	.word	0xfffffffc


//--------------------- .nv.constant4             --------------------------
	.section	.nv.constant4,"a",@progbits
	.align	8
	.align		8
.nv.constant4:
        /*0000*/ 	.dword	precalc_xorwow_matrix
	.align		8
        /*0008*/ 	.dword	precalc_xorwow_offset_matrix
	.align		8
        /*0010*/ 	.dword	mrg32k3aM1
	.align		8
        /*0018*/ 	.dword	mrg32k3aM2
	.align		8
        /*0020*/ 	.dword	mrg32k3aM1SubSeq
	.align		8
        /*0028*/ 	.dword	mrg32k3aM2SubSeq
	.align		8
        /*0030*/ 	.dword	mrg32k3aM1Seq
	.align		8
        /*0038*/ 	.dword	mrg32k3aM2Seq


//--------------------- .nv.constant3             --------------------------
	.section	.nv.constant3,"a",@progbits
	.align	8
.nv.constant3:
	.type		__cr_lgamma_table,@object
	.size		__cr_lgamma_table,(.L_8 - __cr_lgamma_table)
__cr_lgamma_table:
        /*0000*/ 	.byte	0x00, 0x00, 0x00, 0x00, 0x00, 0x00, 0x00, 0x00, 0x00, 0x00, 0x00, 0x00, 0x00, 0x00, 0x00, 0x00
        /*0010*/ 	.byte	0xef, 0x39, 0xfa, 0xfe, 0x42, 0x2e, 0xe6, 0x3f, 0x02, 0x20, 0x2a, 0xfa, 0x0b, 0xab, 0xfc, 0x3f
        /*0020*/ 	.byte	0xf9, 0x2c, 0x92, 0x7c, 0xa7, 0x6c, 0x09, 0x40, 0xc9, 0x79, 0x44, 0x3c, 0x64, 0x26, 0x13, 0x40
        /*0030*/ 	.byte	0xca, 0x01, 0xcf, 0x3a, 0x27, 0x51, 0x1a, 0x40, 0x30, 0xcc, 0x2d, 0xf3, 0xe1, 0x0c, 0x21, 0x40
        /*0040*/ 	.byte	0x0d, 0xb7, 0xfc, 0x82, 0x8e, 0x35, 0x25, 0x40
.L_8:


//--------------------- .text._Z24q_learning_update_kernelPKiS0_PKfS0_PKbPfiiff --------------------------
	.section	.text._Z24q_learning_update_kernelPKiS0_PKfS0_PKbPfiiff,"ax",@progbits
	.align	128
        .global         _Z24q_learning_update_kernelPKiS0_PKfS0_PKbPfiiff
        .type           _Z24q_learning_update_kernelPKiS0_PKfS0_PKbPfiiff,@function
        .size           _Z24q_learning_update_kernelPKiS0_PKfS0_PKbPfiiff,(.L_x_26 - _Z24q_learning_update_kernelPKiS0_PKfS0_PKbPfiiff)
        .other          _Z24q_learning_update_kernelPKiS0_PKfS0_PKbPfiiff,@"STO_CUDA_ENTRY STV_DEFAULT"
_Z24q_learning_update_kernelPKiS0_PKfS0_PKbPfiiff:
.text._Z24q_learning_update_kernelPKiS0_PKfS0_PKbPfiiff:
[----:B------:R-:W-:Y:S01]  /*0000*/  LDC R1, c[0x0][0x37c] ;  /* 0x0000df00ff017b82 */ /* 0x000fe20000000800 */
[----:B------:R-:W0:Y:S07]  /*0010*/  S2R R0, SR_TID.X ;  /* 0x0000000000007919 */ /* 0x000e2e0000002100 */
[----:B------:R-:W0:Y:S01]  /*0020*/  S2UR UR4, SR_CTAID.X ;  /* 0x00000000000479c3 */ /* 0x000e220000002500 */
[----:B------:R-:W1:Y:S07]  /*0030*/  LDCU UR5, c[0x0][0x3b0] ;  /* 0x00007600ff0577ac */ /* 0x000e6e0008000800 */
[----:B------:R-:W0:Y:S02]  /*0040*/  LDC R9, c[0x0][0x360] ;  /* 0x0000d800ff097b82 */ /* 0x000e240000000800 */
[----:B0-----:R-:W-:-:S05]  /*0050*/  IMAD R9, R9, UR4, R0 ;  /* 0x0000000409097c24 */ /* 0x001fca000f8e0200 */
[----:B-1----:R-:W-:-:S13]  /*0060*/  ISETP.GE.AND P0, PT, R9, UR5, PT ;  /* 0x0000000509007c0c */ /* 0x002fda000bf06270 */
[----:B------:R-:W-:Y:S05]  /*0070*/  @P0 EXIT ;  /* 0x000000000000094d */ /* 0x000fea0003800000 */
[----:B------:R-:W0:Y:S01]  /*0080*/  LDCU.64 UR4, c[0x0][0x3a0] ;  /* 0x00007400ff0477ac */ /* 0x000e220008000a00 */
[----:B------:R-:W1:Y:S01]  /*0090*/  LDC.64 R2, c[0x0][0x380] ;  /* 0x0000e000ff027b82 */ /* 0x000e620000000a00 */
[----:B------:R-:W2:Y:S07]  /*00a0*/  LDCU.64 UR8, c[0x0][0x358] ;  /* 0x00006b00ff0877ac */ /* 0x000eae0008000a00 */
[----:B------:R-:W3:Y:S08]  /*00b0*/  LDC.64 R4, c[0x0][0x388] ;  /* 0x0000e200ff047b82 */ /* 0x000ef00000000a00 */
[----:B------:R-:W4:Y:S01]  /*00c0*/  LDC.64 R10, c[0x0][0x390] ;  /* 0x0000e400ff0a7b82 */ /* 0x000f220000000a00 */
[----:B0-----:R-:W-:-:S04]  /*00d0*/  IADD3 R14, P0, PT, R9, UR4, RZ ;  /* 0x00000004090e7c10 */ /* 0x001fc8000ff1e0ff */
[----:B------:R-:W-:-:S03]  /*00e0*/  LEA.HI.X.SX32 R15, R9, UR5, 0x1, P0 ;  /* 0x00000005090f7c11 */ /* 0x000fc600080f0eff */
[----:B------:R-:W0:Y:S02]  /*00f0*/  LDC.64 R12, c[0x0][0x398] ;  /* 0x0000e600ff0c7b82 */ /* 0x000e240000000a00 */
[----:B--2---:R-:W2:Y:S01]  /*0100*/  LDG.E.U8.CONSTANT R14, desc[UR8][R14.64] ;  /* 0x000000080e0e7981 */ /* 0x004ea2000c1e9100 */
[----:B-1----:R-:W-:-:S04]  /*0110*/  IMAD.WIDE R2, R9, 0x4, R2 ;  /* 0x0000000409027825 */ /* 0x002fc800078e0202 */
[C---:B---3--:R-:W-:Y:S01]  /*0120*/  IMAD.WIDE R4, R9.reuse, 0x4, R4 ;  /* 0x0000000409047825 */ /* 0x048fe200078e0204 */
[----:B------:R1:W5:Y:S04]  /*0130*/  LDG.E.CONSTANT R0, desc[UR8][R2.64] ;  /* 0x0000000802007981 */ /* 0x000368000c1e9900 */
[----:B------:R1:W5:Y:S01]  /*0140*/  LDG.E.CONSTANT R7, desc[UR8][R4.64] ;  /* 0x0000000804077981 */ /* 0x000362000c1e9900 */
[----:B----4-:R-:W-:-:S05]  /*0150*/  IMAD.WIDE R10, R9, 0x4, R10 ;  /* 0x00000004090a7825 */ /* 0x010fca00078e020a */
[----:B------:R1:W5:Y:S01]  /*0160*/  LDG.E.CONSTANT R6, desc[UR8][R10.64] ;  /* 0x000000080a067981 */ /* 0x000362000c1e9900 */
[----:B------:R-:W-:Y:S01]  /*0170*/  BSSY.RECONVERGENT B0, `(.L_x_0) ;  /* 0x000008c000007945 */ /* 0x000fe20003800200 */
[----:B0-----:R-:W-:-:S04]  /*0180*/  IMAD.WIDE R12, R9, 0x4, R12 ;  /* 0x00000004090c7825 */ /* 0x001fc800078e020c */
[----:B------:R-:W-:Y:S01]  /*0190*/  IMAD.MOV.U32 R9, RZ, RZ, RZ ;  /* 0x000000ffff097224 */ /* 0x000fe200078e00ff */
[----:B--2---:R-:W-:-:S13]  /*01a0*/  ISETP.NE.AND P0, PT, R14, RZ, PT ;  /* 0x000000ff0e00720c */ /* 0x004fda0003f05270 */
[----:B-1----:R-:W-:Y:S05]  /*01b0*/  @P0 BRA `(.L_x_1) ;  /* 0x00000008001c0947 */ /* 0x002fea0003800000 */
[----:B------:R-:W2:Y:S01]  /*01c0*/  LDG.E.CONSTANT R12, desc[UR8][R12.64] ;  /* 0x000000080c0c7981 */ /* 0x000ea2000c1e9900 */
[----:B------:R-:W0:Y:S01]  /*01d0*/  LDC.64 R2, c[0x0][0x3a8] ;  /* 0x0000ea00ff027b82 */ /* 0x000e220000000a00 */
[----:B------:R-:W2:Y:S02]  /*01e0*/  LDCU UR5, c[0x0][0x3b4] ;  /* 0x00007680ff0577ac */ /* 0x000ea40008000800 */
[----:B--2---:R-:W-:-:S04]  /*01f0*/  IMAD R5, R12, UR5, RZ ;  /* 0x000000050c057c24 */ /* 0x004fc8000f8e02ff */
[----:B0-----:R-:W-:-:S05]  /*0200*/  IMAD.WIDE R2, R5, 0x4, R2 ;  /* 0x0000000405027825 */ /* 0x001fca00078e0202 */
[----:B------:R0:W5:Y:S01]  /*0210*/  LDG.E R9, desc[UR8][R2.64] ;  /* 0x0000000802097981 */ /* 0x000162000c1e1900 */
[----:B------:R-:W-:-:S09]  /*0220*/  UISETP.GE.AND UP0, UPT, UR5, 0x2, UPT ;  /* 0x000000020500788c */ /* 0x000fd2000bf06270 */
[----:B0-----:R-:W-:Y:S05]  /*0230*/  BRA.U !UP0, `(.L_x_1) ;  /* 0x0000000508fc7547 */ /* 0x001fea000b800000 */
[----:B------:R-:W-:Y:S01]  /*0240*/  UIADD3 UR4, UPT, UPT, UR5, -0x1, URZ ;  /* 0xffffffff05047890 */ /* 0x000fe2000fffe0ff */
[----:B------:R-:W-:Y:S01]  /*0250*/  IMAD.MOV.U32 R5, RZ, RZ, 0x1 ;  /* 0x00000001ff057424 */ /* 0x000fe200078e00ff */
[----:B------:R-:W-:Y:S02]  /*0260*/  UIADD3 UR5, UPT, UPT, UR5, -0x2, URZ ;  /* 0xfffffffe05057890 */ /* 0x000fe4000fffe0ff */
[----:B------:R-:W-:Y:S02]  /*0270*/  ULOP3.LUT UR6, UR4, 0xf, URZ, 0xc0, !UPT ;  /* 0x0000000f04067892 */ /* 0x000fe4000f8ec0ff */
[----:B------:R-:W-:-:S09]  /*0280*/  UISETP.GE.U32.AND UP0, UPT, UR5, 0xf, UPT ;  /* 0x0000000f0500788c */ /* 0x000fd2000bf06070 */
[----:B------:R-:W-:Y:S05]  /*0290*/  BRA.U !UP0, `(.L_x_2) ;  /* 0x0000000108f07547 */ /* 0x000fea000b800000 */
[----:B------:R-:W-:Y:S01]  /*02a0*/  IADD3 R4, P0, PT, R2, 0x20, RZ ;  /* 0x0000002002047810 */ /* 0x000fe20007f1e0ff */
[----:B------:R-:W-:Y:S01]  /*02b0*/  ULOP3.LUT UR5, UR4, 0xfffffff0, URZ, 0xc0, !UPT ;  /* 0xfffffff004057892 */ /* 0x000fe2000f8ec0ff */
[----:B------:R-:W-:-:S03]  /*02c0*/  IMAD.MOV.U32 R8, RZ, RZ, RZ ;  /* 0x000000ffff087224 */ /* 0x000fc600078e00ff */
[----:B------:R-:W-:Y:S01]  /*02d0*/  IMAD.X R5, RZ, RZ, R3, P0 ;  /* 0x000000ffff057224 */ /* 0x000fe200000e0603 */
[----:B------:R-:W-:-:S12]  /*02e0*/  UIADD3 UR5, UPT, UPT, -UR5, URZ, URZ ;  /* 0x000000ff05057290 */ /* 0x000fd8000fffe1ff */
.L_x_3:
[----:B------:R-:W2:Y:S04]  /*02f0*/  LDG.E R22, desc[UR8][R4.64+-0x1c] ;  /* 0xffffe40804167981 */ /* 0x000ea8000c1e1900 */
[----:B------:R-:W3:Y:S04]  /*0300*/  LDG.E R24, desc[UR8][R4.64+-0x18] ;  /* 0xffffe80804187981 */ /* 0x000ee8000c1e1900 */
[----:B------:R-:W4:Y:S04]  /*0310*/  LDG.E R26, desc[UR8][R4.64+-0x14] ;  /* 0xffffec08041a7981 */ /* 0x000f28000c1e1900 */
        /* <DEDUP_REMOVED lines=12> */
[----:B------:R0:W4:Y:S01]  /*03e0*/  LDG.E R10, desc[UR8][R4.64+0x20] ;  /* 0x00002008040a7981 */ /* 0x000122000c1e1900 */
[----:B------:R-:W-:Y:S01]  /*03f0*/  UIADD3 UR5, UPT, UPT, UR5, 0x10, URZ ;  /* 0x0000001005057890 */ /* 0x000fe2000fffe0ff */
[----:B------:R-:W-:-:S03]  /*0400*/  VIADD R8, R8, 0x10 ;  /* 0x0000001008087836 */ /* 0x000fc60000000000 */
[----:B------:R-:W-:Y:S01]  /*0410*/  UISETP.NE.AND UP0, UPT, UR5, URZ, UPT ;  /* 0x000000ff0500728c */ /* 0x000fe2000bf05270 */
[----:B0-----:R-:W-:-:S05]  /*0420*/  IADD3 R4, P1, PT, R4, 0x40, RZ ;  /* 0x0000004004047810 */ /* 0x001fca0007f3e0ff */
[----:B------:R-:W-:Y:S01]  /*0430*/  IMAD.X R5, RZ, RZ, R5, P1 ;  /* 0x000000ffff057224 */ /* 0x000fe200008e0605 */
[----:B--2--5:R-:W-:-:S04]  /*0440*/  FSETP.GT.AND P0, PT, R22, R9, PT ;  /* 0x000000091600720b */ /* 0x024fc80003f04000 */
[----:B------:R-:W-:-:S04]  /*0450*/  FSEL R9, R22, R9, P0 ;  /* 0x0000000916097208 */ /* 0x000fc80000000000 */
[----:B---3--:R-:W-:-:S04]  /*0460*/  FSETP.GT.AND P0, PT, R24, R9, PT ;  /* 0x000000091800720b */ /* 0x008fc80003f04000 */
[----:B------:R-:W-:-:S04]  /*0470*/  FSEL R9, R24, R9, P0 ;  /* 0x0000000918097208 */ /* 0x000fc80000000000 */
[----:B----4-:R-:W-:-:S04]  /*0480*/  FSETP.GT.AND P0, PT, R26, R9, PT ;  /* 0x000000091a00720b */ /* 0x010fc80003f04000 */
[----:B------:R-:W-:-:S04]  /*0490*/  FSEL R9, R26, R9, P0 ;  /* 0x000000091a097208 */ /* 0x000fc80000000000 */
[----:B------:R-:W-:-:S04]  /*04a0*/  FSETP.GT.AND P0, PT, R28, R9, PT ;  /* 0x000000091c00720b */ /* 0x000fc80003f04000 */
        /* <DEDUP_REMOVED lines=24> */
[----:B------:R-:W-:Y:S01]  /*0630*/  FSEL R9, R10, R9, P0 ;  /* 0x000000090a097208 */ /* 0x000fe20000000000 */
[----:B------:R-:W-:Y:S08]  /*0640*/  BRA.U UP0, `(.L_x_3) ;  /* 0xfffffffd00287547 */ /* 0x000ff0000b83ffff */
[----:B------:R-:W-:-:S07]  /*0650*/  VIADD R5, R8, 0x1 ;  /* 0x0000000108057836 */ /* 0x000fce0000000000 */
.L_x_2:
[----:B------:R-:W-:-:S09]  /*0660*/  UISETP.NE.AND UP0, UPT, UR6, URZ, UPT ;  /* 0x000000ff0600728c */ /* 0x000fd2000bf05270 */
[----:B------:R-:W-:Y:S05]  /*0670*/  BRA.U !UP0, `(.L_x_1) ;  /* 0x0000000108ec7547 */ /* 0x000fea000b800000 */
[----:B------:R-:W-:Y:S02]  /*0680*/  UISETP.GE.U32.AND UP0, UPT, UR6, 0x8, UPT ;  /* 0x000000080600788c */ /* 0x000fe4000bf06070 */
[----:B------:R-:W-:-:S04]  /*0690*/  ULOP3.LUT UR5, UR4, 0x7, URZ, 0xc0, !UPT ;  /* 0x0000000704057892 */ /* 0x000fc8000f8ec0ff */
[----:B------:R-:W-:-:S03]  /*06a0*/  UISETP.NE.AND UP1, UPT, UR5, URZ, UPT ;  /* 0x000000ff0500728c */ /* 0x000fc6000bf25270 */
[----:B------:R-:W-:Y:S08]  /*06b0*/  BRA.U !UP0, `(.L_x_4) ;  /* 0x0000000108687547 */ /* 0x000ff0000b800000 */
[----:B------:R-:W-:-:S05]  /*06c0*/  IMAD.WIDE R10, R5, 0x4, R2 ;  /* 0x00000004050a7825 */ /* 0x000fca00078e0202 */
[----:B------:R-:W2:Y:S04]  /*06d0*/  LDG.E R4, desc[UR8][R10.64] ;  /* 0x000000080a047981 */ /* 0x000ea8000c1e1900 */
[----:B------:R-:W3:Y:S04]  /*06e0*/  LDG.E R13, desc[UR8][R10.64+0x4] ;  /* 0x000004080a0d7981 */ /* 0x000ee8000c1e1900 */
[----:B------:R-:W4:Y:S04]  /*06f0*/  LDG.E R15, desc[UR8][R10.64+0x8] ;  /* 0x000008080a0f7981 */ /* 0x000f28000c1e1900 */
[----:B------:R-:W4:Y:S04]  /*0700*/  LDG.E R17, desc[UR8][R10.64+0xc] ;  /* 0x00000c080a117981 */ /* 0x000f28000c1e1900 */
[----:B------:R-:W4:Y:S04]  /*0710*/  LDG.E R19, desc[UR8][R10.64+0x10] ;  /* 0x000010080a137981 */ /* 0x000f28000c1e1900 */
[----:B------:R-:W4:Y:S04]  /*0720*/  LDG.E R21, desc[UR8][R10.64+0x14] ;  /* 0x000014080a157981 */ /* 0x000f28000c1e1900 */
[----:B------:R-:W4:Y:S04]  /*0730*/  LDG.E R23, desc[UR8][R10.64+0x18] ;  /* 0x000018080a177981 */ /* 0x000f28000c1e1900 */
[----:B------:R-:W4:Y:S01]  /*0740*/  LDG.E R25, desc[UR8][R10.64+0x1c] ;  /* 0x00001c080a197981 */ /* 0x000f22000c1e1900 */
[----:B------:R-:W-:Y:S01]  /*0750*/  VIADD R5, R5, 0x8 ;  /* 0x0000000805057836 */ /* 0x000fe20000000000 */
        /* <DEDUP_REMOVED lines=15> */
[----:B------:R-:W-:-:S09]  /*0850*/  FSEL R9, R25, R4, P0 ;  /* 0x0000000419097208 */ /* 0x000fd20000000000 */
.L_x_4:
        /* <DEDUP_REMOVED lines=18> */
[----:B------:R-:W-:-:S09]  /*0980*/  FSEL R9, R17, R4, P0 ;  /* 0x0000000411097208 */ /* 0x000fd20000000000 */
.L_x_5:
[----:B------:R-:W-:Y:S05]  /*0990*/  BRA.U !UP1, `(.L_x_1) ;  /* 0x0000000109247547 */ /* 0x000fea000b800000 */
[----:B------:R-:W-:-:S12]  /*09a0*/  UIADD3 UR4, UPT, UPT, -UR4, URZ, URZ ;  /* 0x000000ff04047290 */ /* 0x000fd8000fffe1ff */
.L_x_6:
[----:B------:R-:W-:-:S06]  /*09b0*/  IMAD.WIDE R10, R5, 0x4, R2 ;  /* 0x00000004050a7825 */ /* 0x000fcc00078e0202 */
[----:B------:R-:W2:Y:S01]  /*09c0*/  LDG.E R10, desc[UR8][R10.64] ;  /* 0x000000080a0a7981 */ /* 0x000ea2000c1e1900 */
[----:B------:R-:W-:Y:S01]  /*09d0*/  UIADD3 UR4, UPT, UPT, UR4, 0x1, URZ ;  /* 0x0000000104047890 */ /* 0x000fe2000fffe0ff */
[----:B------:R-:W-:-:S03]  /*09e0*/  VIADD R5, R5, 0x1 ;  /* 0x0000000105057836 */ /* 0x000fc60000000000 */
[----:B------:R-:W-:Y:S01]  /*09f0*/  UISETP.NE.AND UP0, UPT, UR4, URZ, UPT ;  /* 0x000000ff0400728c */ /* 0x000fe2000bf05270 */
[----:B--2--5:R-:W-:-:S04]  /*0a00*/  FSETP.GT.AND P0, PT, R10, R9, PT ;  /* 0x000000090a00720b */ /* 0x024fc80003f04000 */
[----:B------:R-:W-:-:S04]  /*0a10*/  FSEL R9, R10, R9, P0 ;  /* 0x000000090a097208 */ /* 0x000fc80000000000 */
[----:B------:R-:W-:Y:S05]  /*0a20*/  BRA.U UP0, `(.L_x_6) ;  /* 0xfffffffd00e07547 */ /* 0x000fea000b83ffff */
.L_x_1:
[----:B------:R-:W-:Y:S05]  /*0a30*/  BSYNC.RECONVERGENT B0 ;  /* 0x0000000000007941 */ /* 0x000fea0003800200 */
.L_x_0:
[----:B------:R-:W0:Y:S01]  /*0a40*/  LDC.64 R2, c[0x0][0x3a8] ;  /* 0x0000ea00ff027b82 */ /* 0x000e220000000a00 */
[----:B------:R-:W1:Y:S02]  /*0a50*/  LDCU UR4, c[0x0][0x3b4] ;  /* 0x00007680ff0477ac */ /* 0x000e640008000800 */
[----:B-1---5:R-:W-:Y:S01]  /*0a60*/  IMAD R7, R0, UR4, R7 ;  /* 0x0000000400077c24 */ /* 0x022fe2000f8e0207 */
[----:B------:R-:W1:Y:S03]  /*0a70*/  LDCU.64 UR4, c[0x0][0x3b8] ;  /* 0x00007700ff0477ac */ /* 0x000e660008000a00 */
[----:B0-----:R-:W-:-:S05]  /*0a80*/  IMAD.WIDE R2, R7, 0x4, R2 ;  /* 0x0000000407027825 */ /* 0x001fca00078e0202 */
[----:B------:R-:W2:Y:S01]  /*0a90*/  LDG.E R0, desc[UR8][R2.64] ;  /* 0x0000000802007981 */ /* 0x000ea2000c1e1900 */
[----:B-1----:R-:W-:-:S04]  /*0aa0*/  FFMA R9, R9, UR5, R6 ;  /* 0x0000000509097c23 */ /* 0x002fc80008000006 */
[----:B--2---:R-:W-:-:S04]  /*0ab0*/  FADD R9, -R0, R9 ;  /* 0x0000000900097221 */ /* 0x004fc80000000100 */
[----:B------:R-:W-:-:S05]  /*0ac0*/  FFMA R9, R9, UR4, R0 ;  /* 0x0000000409097c23 */ /* 0x000fca0008000000 */
[----:B------:R-:W-:Y:S01]  /*0ad0*/  STG.E desc[UR8][R2.64], R9 ;  /* 0x0000000902007986 */ /* 0x000fe2000c101908 */
[----:B------:R-:W-:Y:S05]  /*0ae0*/  EXIT ;  /* 0x000000000000794d */ /* 0x000fea0003800000 */
.L_x_7:
[----:B------:R-:W-:-:S00]  /*0af0*/  BRA `(.L_x_7) ;  /* 0xfffffffc00fc7947 */ /* 0x000fc0000383ffff */
[----:B------:R-:W-:-:S00]  /*0b00*/  NOP ;  /* 0x0000000000007918 */ /* 0x000fc00000000000 */
[----:B------:R-:W-:-:S00]  /*0b10*/  NOP ;  /* 0x0000000000007918 */ /* 0x000fc00000000000 */
[----:B------:R-:W-:-:S00]  /*0b20*/  NOP ;  /* 0x0000000000007918 */ /* 0x000fc00000000000 */
[----:B------:R-:W-:-:S00]  /*0b30*/  NOP ;  /* 0x0000000000007918 */ /* 0x000fc00000000000 */
[----:B------:R-:W-:-:S00]  /*0b40*/  NOP ;  /* 0x0000000000007918 */ /* 0x000fc00000000000 */
[----:B------:R-:W-:-:S00]  /*0b50*/  NOP ;  /* 0x0000000000007918 */ /* 0x000fc00000000000 */
[----:B------:R-:W-:-:S00]  /*0b60*/  NOP ;  /* 0x0000000000007918 */ /* 0x000fc00000000000 */
[----:B------:R-:W-:-:S00]  /*0b70*/  NOP ;  /* 0x0000000000007918 */ /* 0x000fc00000000000 */
.L_x_26:


//--------------------- .text._Z17copy_state_kernelPiPKii --------------------------
	.section	.text._Z17copy_state_kernelPiPKii,"ax",@progbits
	.align	128
        .global         _Z17copy_state_kernelPiPKii
        .type           _Z17copy_state_kernelPiPKii,@function
        .size           _Z17copy_state_kernelPiPKii,(.L_x_27 - _Z17copy_state_kernelPiPKii)
        .other          _Z17copy_state_kernelPiPKii,@"STO_CUDA_ENTRY STV_DEFAULT"
_Z17copy_state_kernelPiPKii:
.text._Z17copy_state_kernelPiPKii:
        /* <DEDUP_REMOVED lines=8> */
[----:B------:R-:W0:Y:S01]  /*0080*/  LDC.64 R2, c[0x0][0x388] ;  /* 0x0000e200ff027b82 */ /* 0x000e220000000a00 */
[----:B------:R-:W1:Y:S07]  /*0090*/  LDCU.64 UR4, c[0x0][0x358] ;  /* 0x00006b00ff0477ac */ /* 0x000e6e0008000a00 */
[----:B------:R-:W2:Y:S01]  /*00a0*/  LDC.64 R4, c[0x0][0x380] ;  /* 0x0000e000ff047b82 */ /* 0x000ea20000000a00 */
[----:B0-----:R-:W-:-:S06]  /*00b0*/  IMAD.WIDE R2, R7, 0x4, R2 ;  /* 0x0000000407027825 */ /* 0x001fcc00078e0202 */
[----:B-1----:R-:W3:Y:S01]  /*00c0*/  LDG.E R3, desc[UR4][R2.64] ;  /* 0x0000000402037981 */ /* 0x002ee2000c1e1900 */
[----:B--2---:R-:W-:-:S05]  /*00d0*/  IMAD.WIDE R4, R7, 0x4, R4 ;  /* 0x0000000407047825 */ /* 0x004fca00078e0204 */
[----:B---3--:R-:W-:Y:S01]  /*00e0*/  STG.E desc[UR4][R4.64], R3 ;  /* 0x0000000304007986 */ /* 0x008fe2000c101904 */
[----:B------:R-:W-:Y:S05]  /*00f0*/  EXIT ;  /* 0x000000000000794d */ /* 0x000fea0003800000 */
.L_x_8:
        /* <DEDUP_REMOVED lines=16> */
.L_x_27:


//--------------------- .text._Z22sir_propagation_kernelPKiS0_S0_S0_PiiiffP17curandStateXORWOW --------------------------
	.section	.text._Z22sir_propagation_kernelPKiS0_S0_S0_PiiiffP17curandStateXORWOW,"ax",@progbits
	.align	128
        .global         _Z22sir_propagation_kernelPKiS0_S0_S0_PiiiffP17curandStateXORWOW
        .type           _Z22sir_propagation_kernelPKiS0_S0_S0_PiiiffP17curandStateXORWOW,@function
        .size           _Z22sir_propagation_kernelPKiS0_S0_S0_PiiiffP17curandStateXORWOW,(.L_x_28 - _Z22sir_propagation_kernelPKiS0_S0_S0_PiiiffP17curandStateXORWOW)
        .other          _Z22sir_propagation_kernelPKiS0_S0_S0_PiiiffP17curandStateXORWOW,@"STO_CUDA_ENTRY STV_DEFAULT"
_Z22sir_propagation_kernelPKiS0_S0_S0_PiiiffP17curandStateXORWOW:
.text._Z22sir_propagation_kernelPKiS0_S0_S0_PiiiffP17curandStateXORWOW:
        /* <DEDUP_REMOVED lines=11> */
[----:B0-----:R-:W-:-:S05]  /*00b0*/  IMAD.WIDE R2, R0, 0x4, R2 ;  /* 0x0000000400027825 */ /* 0x001fca00078e0202 */
[----:B-1----:R-:W3:Y:S02]  /*00c0*/  LDG.E.CONSTANT R18, desc[UR4][R2.64] ;  /* 0x0000000402127981 */ /* 0x002ee4000c1e9900 */
[----:B---3--:R-:W-:-:S13]  /*00d0*/  ISETP.NE.AND P0, PT, R18, 0x2, PT ;  /* 0x000000021200780c */ /* 0x008fda0003f05270 */
[----:B------:R-:W0:Y:S01]  /*00e0*/  @!P0 LDC.64 R4, c[0x0][0x3a0] ;  /* 0x0000e800ff048b82 */ /* 0x000e220000000a00 */
[----:B------:R-:W-:Y:S02]  /*00f0*/  @!P0 IMAD.MOV.U32 R9, RZ, RZ, 0x2 ;  /* 0x00000002ff098424 */ /* 0x000fe400078e00ff */
[----:B0-----:R-:W-:-:S05]  /*0100*/  @!P0 IMAD.WIDE R4, R0, 0x4, R4 ;  /* 0x0000000400048825 */ /* 0x001fca00078e0204 */
[----:B------:R0:W-:Y:S01]  /*0110*/  @!P0 STG.E desc[UR4][R4.64], R9 ;  /* 0x0000000904008986 */ /* 0x0001e2000c101904 */
[----:B--2---:R-:W-:Y:S05]  /*0120*/  @!P0 EXIT ;  /* 0x000000000000894d */ /* 0x004fea0003800000 */
[----:B0-----:R-:W0:Y:S01]  /*0130*/  LDC.64 R4, c[0x0][0x3b8] ;  /* 0x0000ee00ff047b82 */ /* 0x001e220000000a00 */
[C---:B------:R-:W-:Y:S01]  /*0140*/  IMAD.WIDE R2, R0.reuse, 0x4, R6 ;  /* 0x0000000400027825 */ /* 0x040fe200078e0206 */
[----:B------:R-:W1:Y:S05]  /*0150*/  LDCU UR7, c[0x0][0x3b0] ;  /* 0x00007600ff0777ac */ /* 0x000e6a0008000800 */
[----:B------:R-:W2:Y:S01]  /*0160*/  LDG.E.CONSTANT R3, desc[UR4][R2.64] ;  /* 0x0000000402037981 */ /* 0x000ea2000c1e9900 */
[----:B0-----:R-:W-:-:S05]  /*0170*/  IMAD.WIDE R4, R0, 0x30, R4 ;  /* 0x0000003000047825 */ /* 0x001fca00078e0204 */
[----:B------:R-:W3:Y:S04]  /*0180*/  LDG.E.64 R14, desc[UR4][R4.64+0x8] ;  /* 0x00000804040e7981 */ /* 0x000ee8000c1e1b00 */
[----:B------:R-:W4:Y:S04]  /*0190*/  LDG.E.64 R16, desc[UR4][R4.64+0x10] ;  /* 0x0000100404107981 */ /* 0x000f28000c1e1b00 */
[----:B------:R0:W5:Y:S04]  /*01a0*/  LDG.E R19, desc[UR4][R4.64+0x20] ;  /* 0x0000200404137981 */ /* 0x000168000c1e1900 */
[----:B------:R0:W5:Y:S04]  /*01b0*/  LDG.E.64 R6, desc[UR4][R4.64+0x28] ;  /* 0x0000280404067981 */ /* 0x000168000c1e1b00 */
[----:B------:R0:W5:Y:S04]  /*01c0*/  LDG.E.64 R8, desc[UR4][R4.64+0x18] ;  /* 0x0000180404087981 */ /* 0x000168000c1e1b00 */
[----:B------:R0:W5:Y:S01]  /*01d0*/  LDG.E.64 R10, desc[UR4][R4.64] ;  /* 0x00000004040a7981 */ /* 0x000162000c1e1b00 */
[C---:B------:R-:W-:Y:S01]  /*01e0*/  ISETP.NE.AND P1, PT, R18.reuse, 0x1, PT ;  /* 0x000000011200780c */ /* 0x040fe20003f25270 */
[----:B------:R-:W-:Y:S01]  /*01f0*/  BSSY.RECONVERGENT B0, `(.L_x_9) ;  /* 0x000001a000007945 */ /* 0x000fe20003800200 */
[----:B--2---:R-:W-:Y:S01]  /*0200*/  LOP3.LUT P0, RZ, R18, R3, RZ, 0xfc, !PT ;  /* 0x0000000312ff7212 */ /* 0x004fe2000780fcff */
[----:B---3--:R-:W-:Y:S01]  /*0210*/  IMAD.MOV.U32 R13, RZ, RZ, R15 ;  /* 0x000000ffff0d7224 */ /* 0x008fe200078e000f */
[----:B------:R-:W-:Y:S01]  /*0220*/  MOV R12, R14 ;  /* 0x0000000e000c7202 */ /* 0x000fe20000000f00 */
[----:B----4-:R-:W-:-:S02]  /*0230*/  IMAD.MOV.U32 R3, RZ, RZ, R17 ;  /* 0x000000ffff037224 */ /* 0x010fc400078e0011 */
[----:B------:R-:W-:-:S06]  /*0240*/  IMAD.MOV.U32 R2, RZ, RZ, R16 ;  /* 0x000000ffff027224 */ /* 0x000fcc00078e0010 */
[----:B01----:R-:W-:Y:S05]  /*0250*/  @P1 BRA `(.L_x_10) ;  /* 0x00000000004c1947 */ /* 0x003fea0003800000 */
[----:B-----5:R-:W-:Y:S01]  /*0260*/  SHF.R.U32.HI R2, RZ, 0x2, R11 ;  /* 0x00000002ff027819 */ /* 0x020fe2000001160b */
[----:B------:R-:W-:Y:S01]  /*0270*/  VIADD R10, R10, 0x587c5 ;  /* 0x000587c50a0a7836 */ /* 0x000fe20000000000 */
[----:B------:R-:W-:Y:S01]  /*0280*/  SHF.L.U32 R12, R17, 0x4, RZ ;  /* 0x00000004110c7819 */ /* 0x000fe200000006ff */
[----:B------:R-:W0:Y:S01]  /*0290*/  LDCU UR6, c[0x0][0x3b4] ;  /* 0x00007680ff0677ac */ /* 0x000e220008000800 */
[----:B------:R-:W-:Y:S01]  /*02a0*/  LOP3.LUT R2, R2, R11, RZ, 0x3c, !PT ;  /* 0x0000000b02027212 */ /* 0x000fe200078e3cff */
[----:B------:R-:W-:Y:S01]  /*02b0*/  IMAD.MOV.U32 R11, RZ, RZ, 0x2f800000 ;  /* 0x2f800000ff0b7424 */ /* 0x000fe200078e00ff */
[----:B------:R-:W-:Y:S01]  /*02c0*/  MOV R13, R16 ;  /* 0x00000010000d7202 */ /* 0x000fe20000000f00 */
[----:B------:R-:W-:Y:S02]  /*02d0*/  IMAD.MOV.U32 R18, RZ, RZ, 0x2 ;  /* 0x00000002ff127424 */ /* 0x000fe400078e00ff */
[----:B------:R-:W-:-:S05]  /*02e0*/  IMAD.SHL.U32 R3, R2, 0x2, RZ ;  /* 0x0000000202037824 */ /* 0x000fca00078e00ff */
[----:B------:R-:W-:Y:S01]  /*02f0*/  LOP3.LUT R3, R17, R12, R3, 0x96, !PT ;  /* 0x0000000c11037212 */ /* 0x000fe200078e9603 */
[----:B------:R-:W-:-:S03]  /*0300*/  IMAD.MOV.U32 R12, RZ, RZ, R15 ;  /* 0x000000ffff0c7224 */ /* 0x000fc600078e000f */
[----:B------:R-:W-:-:S04]  /*0310*/  LOP3.LUT R3, R3, R2, RZ, 0x3c, !PT ;  /* 0x0000000203037212 */ /* 0x000fc800078e3cff */
[----:B------:R-:W-:-:S04]  /*0320*/  IADD3 R2, PT, PT, R3, R10, RZ ;  /* 0x0000000a03027210 */ /* 0x000fc80007ffe0ff */
[----:B------:R-:W-:-:S05]  /*0330*/  I2FP.F32.U32 R2, R2 ;  /* 0x0000000200027245 */ /* 0x000fca0000201000 */
[----:B------:R-:W-:Y:S01]  /*0340*/  FFMA R2, R2, R11, 1.1641532182693481445e-10 ;  /* 0x2f00000002027423 */ /* 0x000fe2000000000b */
[----:B------:R-:W-:-:S04]  /*0350*/  MOV R11, R14 ;  /* 0x0000000e000b7202 */ /* 0x000fc80000000f00 */
[----:B0-----:R-:W-:Y:S01]  /*0360*/  FSETP.GEU.AND P1, PT, R2, UR6, PT ;  /* 0x0000000602007c0b */ /* 0x001fe2000bf2e000 */
[----:B------:R-:W-:-:S03]  /*0370*/  IMAD.MOV.U32 R2, RZ, RZ, R17 ;  /* 0x000000ffff027224 */ /* 0x000fc600078e0011 */
[----:B------:R-:W-:-:S09]  /*0380*/  SEL R18, R18, 0x1, !P1 ;  /* 0x0000000112127807 */ /* 0x000fd20004800000 */
.L_x_10:
[----:B------:R-:W-:Y:S05]  /*0390*/  BSYNC.RECONVERGENT B0 ;  /* 0x0000000000007941 */ /* 0x000fea0003800200 */
.L_x_9:
[----:B------:R-:W-:Y:S01]  /*03a0*/  BSSY.RECONVERGENT B0, `(.L_x_11) ;  /* 0x0000034000007945 */ /* 0x000fe20003800200 */
[----:B------:R-:W-:-:S03]  /*03b0*/  IMAD.MOV.U32 R22, RZ, RZ, R18 ;  /* 0x000000ffff167224 */ /* 0x000fc600078e0012 */
[----:B------:R-:W-:Y:S05]  /*03c0*/  @P0 BRA `(.L_x_12) ;  /* 0x0000000000c40947 */ /* 0x000fea0003800000 */
[----:B------:R-:W0:Y:S01]  /*03d0*/  LDCU UR6, c[0x0][0x3ac] ;  /* 0x00007580ff0677ac */ /* 0x000e220008000800 */
[----:B------:R-:W-:Y:S01]  /*03e0*/  MOV R22, R18 ;  /* 0x0000001200167202 */ /* 0x000fe20000000f00 */
[----:B0-----:R-:W-:-:S09]  /*03f0*/  UISETP.GE.AND UP0, UPT, UR6, 0x1, UPT ;  /* 0x000000010600788c */ /* 0x001fd2000bf06270 */
[----:B------:R-:W-:Y:S05]  /*0400*/  BRA.U !UP0, `(.L_x_12) ;  /* 0x0000000108b47547 */ /* 0x000fea000b800000 */
[----:B------:R-:W0:Y:S08]  /*0410*/  LDC.64 R22, c[0x0][0x380] ;  /* 0x0000e000ff167b82 */ /* 0x000e300000000a00 */
[----:B------:R-:W1:Y:S08]  /*0420*/  LDC.64 R14, c[0x0][0x388] ;  /* 0x0000e200ff0e7b82 */ /* 0x000e700000000a00 */
[----:B------:R-:W2:Y:S01]  /*0430*/  LDC.64 R16, c[0x0][0x398] ;  /* 0x0000e600ff107b82 */ /* 0x000ea20000000a00 */
[----:B0-----:R-:W-:-:S05]  /*0440*/  IMAD.WIDE R22, R0, 0x4, R22 ;  /* 0x0000000400167825 */ /* 0x001fca00078e0216 */
[----:B------:R-:W3:Y:S02]  /*0450*/  LDG.E.CONSTANT R21, desc[UR4][R22.64] ;  /* 0x0000000416157981 */ /* 0x000ee4000c1e9900 */
[----:B-123--:R-:W-:-:S07]  /*0460*/  VIADD R20, R21, UR6 ;  /* 0x0000000615147c36 */ /* 0x00efce0008000000 */
.L_x_15:
[----:B------:R-:W-:-:S06]  /*0470*/  IMAD.WIDE R24, R21, 0x4, R14 ;  /* 0x0000000415187825 */ /* 0x000fcc00078e020e */
[----:B------:R-:W2:Y:S02]  /*0480*/  LDG.E.CONSTANT R25, desc[UR4][R24.64] ;  /* 0x0000000418197981 */ /* 0x000ea4000c1e9900 */
[----:B--2---:R-:W-:-:S06]  /*0490*/  IMAD.WIDE R22, R25, 0x4, R16 ;  /* 0x0000000419167825 */ /* 0x004fcc00078e0210 */
[----:B------:R-:W2:Y:S01]  /*04a0*/  LDG.E.CONSTANT R22, desc[UR4][R22.64] ;  /* 0x0000000416167981 */ /* 0x000ea2000c1e9900 */
[----:B------:R-:W-:Y:S01]  /*04b0*/  BSSY.RELIABLE B1, `(.L_x_13) ;  /* 0x000001e000017945 */ /* 0x000fe20003800100 */
[----:B--2---:R-:W-:-:S13]  /*04c0*/  ISETP.NE.AND P0, PT, R22, RZ, PT ;  /* 0x000000ff1600720c */ /* 0x004fda0003f05270 */
[----:B------:R-:W-:Y:S05]  /*04d0*/  @P0 BRA `(.L_x_14) ;  /* 0x00000000006c0947 */ /* 0x000fea0003800000 */
[----:B------:R-:W0:Y:S02]  /*04e0*/  LDC.64 R22, c[0x0][0x390] ;  /* 0x0000e400ff167b82 */ /* 0x000e240000000a00 */
[----:B0-----:R-:W-:-:S06]  /*04f0*/  IMAD.WIDE R22, R25, 0x4, R22 ;  /* 0x0000000419167825 */ /* 0x001fcc00078e0216 */
[----:B------:R-:W2:Y:S02]  /*0500*/  LDG.E.CONSTANT R22, desc[UR4][R22.64] ;  /* 0x0000000416167981 */ /* 0x000ea4000c1e9900 */
[----:B--2---:R-:W-:-:S13]  /*0510*/  ISETP.NE.AND P0, PT, R22, 0x1, PT ;  /* 0x000000011600780c */ /* 0x004fda0003f05270 */
[----:B------:R-:W-:Y:S05]  /*0520*/  @P0 BRA `(.L_x_14) ;  /* 0x0000000000580947 */ /* 0x000fea0003800000 */
[----:B-----5:R-:W-:Y:S01]  /*0530*/  SHF.R.U32.HI R22, RZ, 0x2, R11 ;  /* 0x00000002ff167819 */ /* 0x020fe2000001160b */
[----:B------:R-:W-:Y:S02]  /*0540*/  VIADD R10, R10, 0x587c5 ;  /* 0x000587c50a0a7836 */ /* 0x000fe40000000000 */
[----:B------:R-:W-:Y:S01]  /*0550*/  IMAD.MOV.U32 R24, RZ, RZ, R12 ;  /* 0x000000ffff187224 */ /* 0x000fe200078e000c */
[----:B------:R-:W-:Y:S02]  /*0560*/  LOP3.LUT R23, R22, R11, RZ, 0x3c, !PT ;  /* 0x0000000b16177212 */ /* 0x000fe400078e3cff */
[----:B------:R-:W-:-:S03]  /*0570*/  SHF.L.U32 R22, R3, 0x4, RZ ;  /* 0x0000000403167819 */ /* 0x000fc600000006ff */
[----:B------:R-:W-:-:S05]  /*0580*/  IMAD.SHL.U32 R11, R23, 0x2, RZ ;  /* 0x00000002170b7824 */ /* 0x000fca00078e00ff */
[----:B------:R-:W-:Y:S02]  /*0590*/  LOP3.LUT R22, R3, R22, R11, 0x96, !PT ;  /* 0x0000001603167212 */ /* 0x000fe400078e960b */
[----:B------:R-:W-:Y:S02]  /*05a0*/  MOV R11, R3 ;  /* 0x00000003000b7202 */ /* 0x000fe40000000f00 */
[----:B------:R-:W-:Y:S01]  /*05b0*/  LOP3.LUT R3, R22, R23, RZ, 0x3c, !PT ;  /* 0x0000001716037212 */ /* 0x000fe200078e3cff */
[----:B------:R-:W-:-:S03]  /*05c0*/  IMAD.MOV.U32 R23, RZ, RZ, 0x2f800000 ;  /* 0x2f800000ff177424 */ /* 0x000fc600078e00ff */
[----:B------:R-:W-:-:S04]  /*05d0*/  IADD3 R22, PT, PT, R10, R3, RZ ;  /* 0x000000030a167210 */ /* 0x000fc80007ffe0ff */
[----:B------:R-:W-:-:S05]  /*05e0*/  I2FP.F32.U32 R22, R22 ;  /* 0x0000001600167245 */ /* 0x000fca0000201000 */
[----:B------:R-:W-:Y:S01]  /*05f0*/  FFMA R22, R22, R23, 1.1641532182693481445e-10 ;  /* 0x2f00000016167423 */ /* 0x000fe20000000017 */
[----:B------:R-:W-:Y:S01]  /*0600*/  MOV R23, R13 ;  /* 0x0000000d00177202 */ /* 0x000fe20000000f00 */
[----:B------:R-:W-:Y:S02]  /*0610*/  IMAD.MOV.U32 R13, RZ, RZ, R2 ;  /* 0x000000ffff0d7224 */ /* 0x000fe400078e0002 */
[----:B------:R-:W-:Y:S01]  /*0620*/  IMAD.MOV.U32 R2, RZ, RZ, R11 ;  /* 0x000000ffff027224 */ /* 0x000fe200078e000b */
[----:B------:R-:W-:Y:S01]  /*0630*/  FSETP.GEU.AND P0, PT, R22, UR7, PT ;  /* 0x0000000716007c0b */ /* 0x000fe2000bf0e000 */
[----:B------:R-:W-:Y:S01]  /*0640*/  HFMA2 R22, -RZ, RZ, 0, 5.9604644775390625e-08 ;  /* 0x00000001ff167431 */ /* 0x000fe200000001ff */
[----:B------:R-:W-:Y:S02]  /*0650*/  MOV R12, R23 ;  /* 0x00000017000c7202 */ /* 0x000fe40000000f00 */
[----:B------:R-:W-:-:S09]  /*0660*/  MOV R11, R24 ;  /* 0x00000018000b7202 */ /* 0x000fd20000000f00 */
[----:B------:R-:W-:Y:S05]  /*0670*/  @!P0 BREAK.RELIABLE B1 ;  /* 0x0000000000018942 */ /* 0x000fea0003800100 */
[----:B------:R-:W-:Y:S05]  /*0680*/  @!P0 BRA `(.L_x_12) ;  /* 0x0000000000148947 */ /* 0x000fea0003800000 */
.L_x_14:
[----:B------:R-:W-:Y:S05]  /*0690*/  BSYNC.RELIABLE B1 ;  /* 0x0000000000017941 */ /* 0x000fea0003800100 */
.L_x_13:
[----:B------:R-:W-:-:S05]  /*06a0*/  VIADD R21, R21, 0x1 ;  /* 0x0000000115157836 */ /* 0x000fca0000000000 */
[----:B------:R-:W-:-:S13]  /*06b0*/  ISETP.GE.AND P0, PT, R21, R20, PT ;  /* 0x000000141500720c */ /* 0x000fda0003f06270 */
[----:B------:R-:W-:Y:S05]  /*06c0*/  @!P0 BRA `(.L_x_15) ;  /* 0xfffffffc00688947 */ /* 0x000fea000383ffff */
[----:B------:R-:W-:-:S07]  /*06d0*/  MOV R22, R18 ;  /* 0x0000001200167202 */ /* 0x000fce0000000f00 */
.L_x_12:
[----:B------:R-:W-:Y:S05]  /*06e0*/  BSYNC.RECONVERGENT B0 ;  /* 0x0000000000007941 */ /* 0x000fea0003800200 */
.L_x_11:
[----:B------:R-:W-:Y:S05]  /*06f0*/  WARPSYNC.ALL ;  /* 0x0000000000007948 */ /* 0x000fea0003800000 */
[----:B------:R-:W0:Y:S01]  /*0700*/  LDC.64 R14, c[0x0][0x3a0] ;  /* 0x0000e800ff0e7b82 */ /* 0x000e220000000a00 */
[----:B-----5:R-:W-:Y:S04]  /*0710*/  STG.E.64 desc[UR4][R4.64], R10 ;  /* 0x0000000a04007986 */ /* 0x020fe8000c101b04 */
[----:B------:R-:W-:Y:S04]  /*0720*/  STG.E.64 desc[UR4][R4.64+0x8], R12 ;  /* 0x0000080c04007986 */ /* 0x000fe8000c101b04 */
[----:B------:R-:W-:Y:S04]  /*0730*/  STG.E.64 desc[UR4][R4.64+0x10], R2 ;  /* 0x0000100204007986 */ /* 0x000fe8000c101b04 */
[----:B------:R-:W-:Y:S04]  /*0740*/  STG.E.64 desc[UR4][R4.64+0x18], R8 ;  /* 0x0000180804007986 */ /* 0x000fe8000c101b04 */
[----:B------:R-:W-:Y:S04]  /*0750*/  STG.E.64 desc[UR4][R4.64+0x28], R6 ;  /* 0x0000280604007986 */ /* 0x000fe8000c101b04 */
[----:B------:R-:W-:Y:S01]  /*0760*/  STG.E desc[UR4][R4.64+0x20], R19 ;  /* 0x0000201304007986 */ /* 0x000fe2000c101904 */
[----:B0-----:R-:W-:-:S05]  /*0770*/  IMAD.WIDE R14, R0, 0x4, R14 ;  /* 0x00000004000e7825 */ /* 0x001fca00078e020e */
[----:B------:R-:W-:Y:S01]  /*0780*/  STG.E desc[UR4][R14.64], R22 ;  /* 0x000000160e007986 */ /* 0x000fe2000c101904 */
[----:B------:R-:W-:Y:S05]  /*0790*/  EXIT ;  /* 0x000000000000794d */ /* 0x000fea0003800000 */
.L_x_16:
        /* <DEDUP_REMOVED lines=14> */
.L_x_28:


//--------------------- .text._Z15init_rng_kernelP17curandStateXORWOWim --------------------------
	.section	.text._Z15init_rng_kernelP17curandStateXORWOWim,"ax",@progbits
	.align	128
        .global         _Z15init_rng_kernelP17curandStateXORWOWim
        .type           _Z15init_rng_kernelP17curandStateXORWOWim,@function
        .size           _Z15init_rng_kernelP17curandStateXORWOWim,(.L_x_29 - _Z15init_rng_kernelP17curandStateXORWOWim)
        .other          _Z15init_rng_kernelP17curandStateXORWOWim,@"STO_CUDA_ENTRY STV_DEFAULT"
_Z15init_rng_kernelP17curandStateXORWOWim:
.text._Z15init_rng_kernelP17curandStateXORWOWim:
        /* <DEDUP_REMOVED lines=9> */
[----:B------:R-:W1:Y:S01]  /*0090*/  LDCU.64 UR4, c[0x0][0x358] ;  /* 0x00006b00ff0477ac */ /* 0x000e620008000a00 */
[----:B------:R-:W-:Y:S01]  /*00a0*/  ISETP.NE.AND P0, PT, R13, RZ, PT ;  /* 0x000000ff0d00720c */ /* 0x000fe20003f05270 */
[----:B------:R-:W-:Y:S05]  /*00b0*/  BSSY.RECONVERGENT B0, `(.L_x_17) ;  /* 0x00000e1000007945 */ /* 0x000fea0003800200 */
[----:B------:R-:W2:Y:S01]  /*00c0*/  LDC.64 R6, c[0x0][0x380] ;  /* 0x0000e000ff067b82 */ /* 0x000ea20000000a00 */
[----:B0-----:R-:W-:Y:S02]  /*00d0*/  LOP3.LUT R0, R2, 0xaad26b49, RZ, 0x3c, !PT ;  /* 0xaad26b4902007812 */ /* 0x001fe400078e3cff */
[----:B------:R-:W-:-:S03]  /*00e0*/  LOP3.LUT R2, R3, 0xf7dcefdd, RZ, 0x3c, !PT ;  /* 0xf7dcefdd03027812 */ /* 0x000fc600078e3cff */
[----:B------:R-:W-:Y:S02]  /*00f0*/  IMAD R0, R0, 0x4182bed5, RZ ;  /* 0x4182bed500007824 */ /* 0x000fe400078e02ff */
[----:B------:R-:W-:Y:S02]  /*0100*/  IMAD R3, R2, -0x658354e5, RZ ;  /* 0x9a7cab1b02037824 */ /* 0x000fe400078e02ff */
[----:B--2---:R-:W-:Y:S01]  /*0110*/  IMAD.WIDE R6, R13, 0x30, R6 ;  /* 0x000000300d067825 */ /* 0x004fe200078e0206 */
[C---:B------:R-:W-:Y:S02]  /*0120*/  LOP3.LUT R8, R0.reuse, 0x159a55e5, RZ, 0x3c, !PT ;  /* 0x159a55e500087812 */ /* 0x040fe400078e3cff */
[C---:B------:R-:W-:Y:S01]  /*0130*/  IADD3 R4, PT, PT, R0.reuse, 0x64f0c9, R3 ;  /* 0x0064f0c900047810 */ /* 0x040fe20007ffe003 */
[C---:B------:R-:W-:Y:S01]  /*0140*/  VIADD R5, R0.reuse, 0x75bcd15 ;  /* 0x075bcd1500057836 */ /* 0x040fe20000000000 */
[----:B------:R-:W-:Y:S01]  /*0150*/  LOP3.LUT R10, R3, 0x5491333, RZ, 0x3c, !PT ;  /* 0x05491333030a7812 */ /* 0x000fe200078e3cff */
[----:B------:R-:W-:-:S02]  /*0160*/  VIADD R11, R0, 0x583f19 ;  /* 0x00583f19000b7836 */ /* 0x000fc40000000000 */
[----:B------:R-:W-:Y:S01]  /*0170*/  VIADD R9, R3, 0x1f123bb5 ;  /* 0x1f123bb503097836 */ /* 0x000fe20000000000 */
[----:B-1----:R0:W-:Y:S04]  /*0180*/  STG.E.64 desc[UR4][R6.64], R4 ;  /* 0x0000000406007986 */ /* 0x0021e8000c101b04 */
[----:B------:R0:W-:Y:S04]  /*0190*/  STG.E.64 desc[UR4][R6.64+0x8], R8 ;  /* 0x0000080806007986 */ /* 0x0001e8000c101b04 */
[----:B------:R0:W-:Y:S01]  /*01a0*/  STG.E.64 desc[UR4][R6.64+0x10], R10 ;  /* 0x0000100a06007986 */ /* 0x0001e2000c101b04 */
[----:B------:R-:W-:Y:S05]  /*01b0*/  @!P0 BRA `(.L_x_18) ;  /* 0x0000000c00408947 */ /* 0x000fea0003800000 */
[----:B------:R-:W-:Y:S01]  /*01c0*/  SHF.R.S32.HI R0, RZ, 0x1f, R13 ;  /* 0x0000001fff007819 */ /* 0x000fe2000001140d */
[----:B------:R-:W-:-:S07]  /*01d0*/  IMAD.MOV.U32 R12, RZ, RZ, RZ ;  /* 0x000000ffff0c7224 */ /* 0x000fce00078e00ff */
.L_x_24:
[----:B-1----:R-:W-:Y:S01]  /*01e0*/  LOP3.LUT R2, R13, 0x3, RZ, 0xc0, !PT ;  /* 0x000000030d027812 */ /* 0x002fe200078ec0ff */
[----:B------:R-:W-:Y:S03]  /*01f0*/  BSSY.RECONVERGENT B1, `(.L_x_19) ;  /* 0x00000c6000017945 */ /* 0x000fe60003800200 */
[----:B------:R-:W-:-:S04]  /*0200*/  ISETP.NE.U32.AND P0, PT, R2, RZ, PT ;  /* 0x000000ff0200720c */ /* 0x000fc80003f05070 */
[----:B------:R-:W-:-:S13]  /*0210*/  ISETP.NE.AND.EX P0, PT, RZ, RZ, PT, P0 ;  /* 0x000000ffff00720c */ /* 0x000fda0003f05300 */
[----:B------:R-:W-:Y:S05]  /*0220*/  @!P0 BRA `(.L_x_20) ;  /* 0x0000000c00088947 */ /* 0x000fea0003800000 */
[----:B0-----:R-:W0:Y:S01]  /*0230*/  LDC.64 R8, c[0x4][RZ] ;  /* 0x01000000ff087b82 */ /* 0x001e220000000a00 */
[----:B------:R-:W-:Y:S02]  /*0240*/  IMAD.MOV.U32 R14, RZ, RZ, RZ ;  /* 0x000000ffff0e7224 */ /* 0x000fe400078e00ff */
[----:B0-----:R-:W-:-:S07]  /*0250*/  IMAD.WIDE.U32 R8, R12, 0xc80, R8 ;  /* 0x00000c800c087825 */ /* 0x001fce00078e0008 */
.L_x_23:
[----:B-1----:R-:W-:Y:S01]  /*0260*/  IMAD.MOV.U32 R15, RZ, RZ, RZ ;  /* 0x000000ffff0f7224 */ /* 0x002fe200078e00ff */
[----:B------:R-:W-:Y:S01]  /*0270*/  CS2R R2, SRZ ;  /* 0x0000000000027805 */ /* 0x000fe2000001ff00 */
[----:B------:R-:W-:Y:S01]  /*0280*/  IMAD.MOV.U32 R17, RZ, RZ, RZ ;  /* 0x000000ffff117224 */ /* 0x000fe200078e00ff */
[----:B------:R-:W-:-:S07]  /*0290*/  CS2R R4, SRZ ;  /* 0x0000000000047805 */ /* 0x000fce000001ff00 */
.L_x_22:
[----:B------:R-:W-:-:S05]  /*02a0*/  IMAD.WIDE.U32 R10, R17, 0x4, R6 ;  /* 0x00000004110a7825 */ /* 0x000fca00078e0006 */
[----:B------:R0:W5:Y:S01]  /*02b0*/  LDG.E R16, desc[UR4][R10.64+0x4] ;  /* 0x000004040a107981 */ /* 0x000162000c1e1900 */
[----:B------:R-:W-:-:S07]  /*02c0*/  IMAD.MOV.U32 R19, RZ, RZ, RZ ;  /* 0x000000ffff137224 */ /* 0x000fce00078e00ff */
.L_x_21:
[----:B-----5:R-:W-:Y:S01]  /*02d0*/  SHF.R.U32.HI R24, RZ, R19, R16 ;  /* 0x00000013ff187219 */ /* 0x020fe20000011610 */
[----:B0-----:R-:W-:-:S03]  /*02e0*/  IMAD.SHL.U32 R10, R17, 0x20, RZ ;  /* 0x00000020110a7824 */ /* 0x001fc600078e00ff */
[----:B------:R-:W-:Y:S01]  /*02f0*/  LOP3.LUT R11, R24, 0x1, RZ, 0xc0, !PT ;  /* 0x00000001180b7812 */ /* 0x000fe200078ec0ff */
[----:B------:R-:W-:-:S03]  /*0300*/  IMAD.IADD R10, R10, 0x1, R19 ;  /* 0x000000010a0a7824 */ /* 0x000fc600078e0213 */
[----:B------:R-:W-:Y:S01]  /*0310*/  ISETP.NE.U32.AND P0, PT, R11, 0x1, PT ;  /* 0x000000010b00780c */ /* 0x000fe20003f05070 */
[----:B------:R-:W-:-:S03]  /*0320*/  IMAD R11, R10, 0x5, RZ ;  /* 0x000000050a0b7824 */ /* 0x000fc600078e02ff */
[----:B------:R-:W-:Y:S01]  /*0330*/  R2P PR, R24, 0x7e ;  /* 0x0000007e18007804 */ /* 0x000fe20000000000 */
[----:B------:R-:W-:-:S08]  /*0340*/  IMAD.WIDE.U32 R10, R11, 0x4, R8 ;  /* 0x000000040b0a7825 */ /* 0x000fd000078e0008 */
[----:B------:R-:W2:Y:S04]  /*0350*/  @!P0 LDG.E R18, desc[UR4][R10.64] ;  /* 0x000000040a128981 */ /* 0x000ea8000c1e1900 */
[----:B------:R-:W3:Y:S04]  /*0360*/  @!P0 LDG.E R20, desc[UR4][R10.64+0x10] ;  /* 0x000010040a148981 */ /* 0x000ee8000c1e1900 */
[----:B------:R-:W4:Y:S04]  /*0370*/  @P1 LDG.E R22, desc[UR4][R10.64+0x14] ;  /* 0x000014040a161981 */ /* 0x000f28000c1e1900 */
[----:B------:R-:W4:Y:S04]  /*0380*/  @P2 LDG.E R26, desc[UR4][R10.64+0x28] ;  /* 0x000028040a1a2981 */ /* 0x000f28000c1e1900 */
[----:B------:R-:W4:Y:S04]  /*0390*/  @!P0 LDG.E R21, desc[UR4][R10.64+0x4] ;  /* 0x000004040a158981 */ /* 0x000f28000c1e1900 */
[----:B------:R-:W4:Y:S04]  /*03a0*/  @!P0 LDG.E R23, desc[UR4][R10.64+0xc] ;  /* 0x00000c040a178981 */ /* 0x000f28000c1e1900 */
[----:B------:R-:W4:Y:S04]  /*03b0*/  @P1 LDG.E R25, desc[UR4][R10.64+0x18] ;  /* 0x000018040a191981 */ /* 0x000f28000c1e1900 */
[----:B------:R-:W4:Y:S04]  /*03c0*/  @P3 LDG.E R28, desc[UR4][R10.64+0x3c] ;  /* 0x00003c040a1c3981 */ /* 0x000f28000c1e1900 */
[----:B------:R-:W4:Y:S01]  /*03d0*/  @P6 LDG.E R27, desc[UR4][R10.64+0x7c] ;  /* 0x00007c040a1b6981 */ /* 0x000f22000c1e1900 */
[----:B--2---:R-:W-:-:S03]  /*03e0*/  @!P0 LOP3.LUT R15, R15, R18, RZ, 0x3c, !PT ;  /* 0x000000120f0f8212 */ /* 0x004fc600078e3cff */
[----:B------:R-:W2:Y:S01]  /*03f0*/  @!P0 LDG.E R18, desc[UR4][R10.64+0x8] ;  /* 0x000008040a128981 */ /* 0x000ea2000c1e1900 */
[----:B---3--:R-:W-:-:S03]  /*0400*/  @!P0 LOP3.LUT R3, R3, R20, RZ, 0x3c, !PT ;  /* 0x0000001403038212 */ /* 0x008fc600078e3cff */
[----:B------:R-:W3:Y:S01]  /*0410*/  @P1 LDG.E R20, desc[UR4][R10.64+0x24] ;  /* 0x000024040a141981 */ /* 0x000ee2000c1e1900 */
[----:B----4-:R-:W-:-:S03]  /*0420*/  @P1 LOP3.LUT R15, R15, R22, RZ, 0x3c, !PT ;  /* 0x000000160f0f1212 */ /* 0x010fc600078e3cff */
[----:B------:R-:W4:Y:S01]  /*0430*/  @P2 LDG.E R22, desc[UR4][R10.64+0x38] ;  /* 0x000038040a162981 */ /* 0x000f22000c1e1900 */
[----:B------:R-:W-:-:S03]  /*0440*/  @P2 LOP3.LUT R15, R15, R26, RZ, 0x3c, !PT ;  /* 0x0000001a0f0f2212 */ /* 0x000fc600078e3cff */
[----:B------:R-:W4:Y:S01]  /*0450*/  @P4 LDG.E R26, desc[UR4][R10.64+0x50] ;  /* 0x000050040a1a4981 */ /* 0x000f22000c1e1900 */
[----:B------:R-:W-:-:S03]  /*0460*/  @!P0 LOP3.LUT R4, R4, R21, RZ, 0x3c, !PT ;  /* 0x0000001504048212 */ /* 0x000fc600078e3cff */
[----:B------:R-:W4:Y:S01]  /*0470*/  @P1 LDG.E R21, desc[UR4][R10.64+0x20] ;  /* 0x000020040a151981 */ /* 0x000f22000c1e1900 */
[----:B------:R-:W-:-:S03]  /*0480*/  @!P0 LOP3.LUT R2, R2, R23, RZ, 0x3c, !PT ;  /* 0x0000001702028212 */ /* 0x000fc600078e3cff */
[----:B------:R-:W4:Y:S01]  /*0490*/  @P2 LDG.E R23, desc[UR4][R10.64+0x2c] ;  /* 0x00002c040a172981 */ /* 0x000f22000c1e1900 */
[----:B------:R-:W-:-:S03]  /*04a0*/  @P1 LOP3.LUT R4, R4, R25, RZ, 0x3c, !PT ;  /* 0x0000001904041212 */ /* 0x000fc600078e3cff */
[----:B------:R-:W4:Y:S01]  /*04b0*/  @P2 LDG.E R25, desc[UR4][R10.64+0x34] ;  /* 0x000034040a192981 */ /* 0x000f22000c1e1900 */
[----:B--2---:R-:W-:-:S03]  /*04c0*/  @!P0 LOP3.LUT R5, R5, R18, RZ, 0x3c, !PT ;  /* 0x0000001205058212 */ /* 0x004fc600078e3cff */
[----:B------:R-:W2:Y:S01]  /*04d0*/  @P1 LDG.E R18, desc[UR4][R10.64+0x1c] ;  /* 0x00001c040a121981 */ /* 0x000ea2000c1e1900 */
[----:B---3--:R-:W-:-:S03]  /*04e0*/  @P1 LOP3.LUT R3, R3, R20, RZ, 0x3c, !PT ;  /* 0x0000001403031212 */ /* 0x008fc600078e3cff */
[----:B------:R-:W3:Y:S01]  /*04f0*/  @P2 LDG.E R20, desc[UR4][R10.64+0x30] ;  /* 0x000030040a142981 */ /* 0x000ee2000c1e1900 */
[----:B----4-:R-:W-:-:S03]  /*0500*/  @P2 LOP3.LUT R3, R3, R22, RZ, 0x3c, !PT ;  /* 0x0000001603032212 */ /* 0x010fc600078e3cff */
[----:B------:R-:W4:Y:S01]  /*0510*/  @P3 LDG.E R22, desc[UR4][R10.64+0x4c] ;  /* 0x00004c040a163981 */ /* 0x000f22000c1e1900 */
[----:B------:R-:W-:-:S04]  /*0520*/  @P3 LOP3.LUT R15, R15, R28, RZ, 0x3c, !PT ;  /* 0x0000001c0f0f3212 */ /* 0x000fc800078e3cff */
[----:B------:R-:W-:Y:S02]  /*0530*/  @P4 LOP3.LUT R15, R15, R26, RZ, 0x3c, !PT ;  /* 0x0000001a0f0f4212 */ /* 0x000fe400078e3cff */
[----:B------:R-:W-:Y:S01]  /*0540*/  @P1 LOP3.LUT R2, R2, R21, RZ, 0x3c, !PT ;  /* 0x0000001502021212 */ /* 0x000fe200078e3cff */
[----:B------:R-:W4:Y:S04]  /*0550*/  @P5 LDG.E R26, desc[UR4][R10.64+0x64] ;  /* 0x000064040a1a5981 */ /* 0x000f28000c1e1900 */
[----:B------:R-:W4:Y:S01]  /*0560*/  @P3 LDG.E R21, desc[UR4][R10.64+0x40] ;  /* 0x000040040a153981 */ /* 0x000f22000c1e1900 */
[----:B------:R-:W-:Y:S02]  /*0570*/  @P2 LOP3.LUT R4, R4, R23, RZ, 0x3c, !PT ;  /* 0x0000001704042212 */ /* 0x000fe400078e3cff */
[----:B------:R-:W-:Y:S01]  /*0580*/  @P2 LOP3.LUT R2, R2, R25, RZ, 0x3c, !PT ;  /* 0x0000001902022212 */ /* 0x000fe200078e3cff */
[----:B------:R-:W4:Y:S04]  /*0590*/  @P3 LDG.E R23, desc[UR4][R10.64+0x48] ;  /* 0x000048040a173981 */ /* 0x000f28000c1e1900 */
[----:B------:R-:W4:Y:S01]  /*05a0*/  @P4 LDG.E R25, desc[UR4][R10.64+0x54] ;  /* 0x000054040a194981 */ /* 0x000f22000c1e1900 */
[----:B--2---:R-:W-:-:S03]  /*05b0*/  @P1 LOP3.LUT R5, R5, R18, RZ, 0x3c, !PT ;  /* 0x0000001205051212 */ /* 0x004fc600078e3cff */
[----:B------:R-:W2:Y:S01]  /*05c0*/  @P3 LDG.E R18, desc[UR4][R10.64+0x44] ;  /* 0x000044040a123981 */ /* 0x000ea2000c1e1900 */
[----:B---3--:R-:W-:-:S03]  /*05d0*/  @P2 LOP3.LUT R5, R5, R20, RZ, 0x3c, !PT ;  /* 0x0000001405052212 */ /* 0x008fc600078e3cff */
[----:B------:R-:W3:Y:S01]  /*05e0*/  @P4 LDG.E R20, desc[UR4][R10.64+0x58] ;  /* 0x000058040a144981 */ /* 0x000ee2000c1e1900 */
[----:B----4-:R-:W-:-:S03]  /*05f0*/  @P3 LOP3.LUT R3, R3, R22, RZ, 0x3c, !PT ;  /* 0x0000001603033212 */ /* 0x010fc600078e3cff */
[----:B------:R-:W4:Y:S01]  /*0600*/  @P4 LDG.E R22, desc[UR4][R10.64+0x60] ;  /* 0x000060040a164981 */ /* 0x000f22000c1e1900 */
[----:B------:R-:W-:Y:S02]  /*0610*/  LOP3.LUT P0, RZ, R24, 0x80, RZ, 0xc0, !PT ;  /* 0x0000008018ff7812 */ /* 0x000fe4000780c0ff */
[----:B------:R-:W-:Y:S02]  /*0620*/  @P5 LOP3.LUT R15, R15, R26, RZ, 0x3c, !PT ;  /* 0x0000001a0f0f5212 */ /* 0x000fe400078e3cff */
[----:B------:R-:W4:Y:S01]  /*0630*/  @P6 LDG.E R26, desc[UR4][R10.64+0x78] ;  /* 0x000078040a1a6981 */ /* 0x000f22000c1e1900 */
[----:B------:R-:W-:-:S03]  /*0640*/  @P3 LOP3.LUT R4, R4, R21, RZ, 0x3c, !PT ;  /* 0x0000001504043212 */ /* 0x000fc600078e3cff */
[----:B------:R-:W4:Y:S01]  /*0650*/  @P4 LDG.E R21, desc[UR4][R10.64+0x5c] ;  /* 0x00005c040a154981 */ /* 0x000f22000c1e1900 */
[----:B------:R-:W-:-:S03]  /*0660*/  @P3 LOP3.LUT R2, R2, R23, RZ, 0x3c, !PT ;  /* 0x0000001702023212 */ /* 0x000fc600078e3cff */
[----:B------:R-:W4:Y:S01]  /*0670*/  @P5 LDG.E R23, desc[UR4][R10.64+0x68] ;  /* 0x000068040a175981 */ /* 0x000f22000c1e1900 */
[----:B------:R-:W-:-:S03]  /*0680*/  @P4 LOP3.LUT R4, R4, R25, RZ, 0x3c, !PT ;  /* 0x0000001904044212 */ /* 0x000fc600078e3cff */
[----:B------:R-:W4:Y:S01]  /*0690*/  @P5 LDG.E R25, desc[UR4][R10.64+0x70] ;  /* 0x000070040a195981 */ /* 0x000f22000c1e1900 */
[----:B--2---:R-:W-:-:S03]  /*06a0*/  @P3 LOP3.LUT R5, R5, R18, RZ, 0x3c, !PT ;  /* 0x0000001205053212 */ /* 0x004fc600078e3cff */
[----:B------:R-:W2:Y:S01]  /*06b0*/  @P5 LDG.E R18, desc[UR4][R10.64+0x6c] ;  /* 0x00006c040a125981 */ /* 0x000ea2000c1e1900 */
[----:B---3--:R-:W-:-:S03]  /*06c0*/  @P4 LOP3.LUT R5, R5, R20, RZ, 0x3c, !PT ;  /* 0x0000001405054212 */ /* 0x008fc600078e3cff */
[----:B------:R-:W3:Y:S01]  /*06d0*/  @P5 LDG.E R20, desc[UR4][R10.64+0x74] ;  /* 0x000074040a145981 */ /* 0x000ee2000c1e1900 */
[----:B----4-:R-:W-:-:S03]  /*06e0*/  @P4 LOP3.LUT R3, R3, R22, RZ, 0x3c, !PT ;  /* 0x0000001603034212 */ /* 0x010fc600078e3cff */
[----:B------:R-:W4:Y:S01]  /*06f0*/  @P0 LDG.E R22, desc[UR4][R10.64+0x8c] ;  /* 0x00008c040a160981 */ /* 0x000f22000c1e1900 */
[----:B------:R-:W-:-:S03]  /*0700*/  @P6 LOP3.LUT R15, R15, R26, RZ, 0x3c, !PT ;  /* 0x0000001a0f0f6212 */ /* 0x000fc600078e3cff */
        /* <DEDUP_REMOVED lines=13> */
[----:B------:R-:W-:Y:S02]  /*07e0*/  @P6 LOP3.LUT R4, R4, R27, RZ, 0x3c, !PT ;  /* 0x0000001b04046212 */ /* 0x000fe400078e3cff */
[----:B------:R-:W-:Y:S02]  /*07f0*/  @P6 LOP3.LUT R2, R2, R21, RZ, 0x3c, !PT ;  /* 0x0000001502026212 */ /* 0x000fe400078e3cff */
[----:B------:R-:W-:Y:S02]  /*0800*/  @P0 LOP3.LUT R4, R4, R23, RZ, 0x3c, !PT ;  /* 0x0000001704040212 */ /* 0x000fe400078e3cff */
[----:B------:R-:W-:Y:S02]  /*0810*/  @P0 LOP3.LUT R2, R2, R25, RZ, 0x3c, !PT ;  /* 0x0000001902020212 */ /* 0x000fe400078e3cff */
[----:B--2---:R-:W-:Y:S02]  /*0820*/  @P6 LOP3.LUT R5, R5, R18, RZ, 0x3c, !PT ;  /* 0x0000001205056212 */ /* 0x004fe400078e3cff */
[----:B---3--:R-:W-:-:S02]  /*0830*/  @P6 LOP3.LUT R3, R3, R20, RZ, 0x3c, !PT ;  /* 0x0000001403036212 */ /* 0x008fc400078e3cff */
[----:B----4-:R-:W-:Y:S02]  /*0840*/  @P0 LOP3.LUT R5, R5, R22, RZ, 0x3c, !PT ;  /* 0x0000001605050212 */ /* 0x010fe400078e3cff */
[----:B------:R-:W-:Y:S02]  /*0850*/  @P0 LOP3.LUT R3, R3, R26, RZ, 0x3c, !PT ;  /* 0x0000001a03030212 */ /* 0x000fe400078e3cff */
[----:B------:R-:W-:-:S13]  /*0860*/  R2P PR, R24.B1, 0x7f ;  /* 0x0000007f18007804 */ /* 0x000fda0000001000 */
[----:B------:R-:W2:Y:S04]  /*0870*/  @P0 LDG.E R18, desc[UR4][R10.64+0xa0] ;  /* 0x0000a0040a120981 */ /* 0x000ea8000c1e1900 */
[----:B------:R-:W3:Y:S04]  /*0880*/  @P1 LDG.E R22, desc[UR4][R10.64+0xb4] ;  /* 0x0000b4040a161981 */ /* 0x000ee8000c1e1900 */
[----:B------:R-:W4:Y:S04]  /*0890*/  @P2 LDG.E R26, desc[UR4][R10.64+0xc8] ;  /* 0x0000c8040a1a2981 */ /* 0x000f28000c1e1900 */
[----:B------:R-:W4:Y:S04]  /*08a0*/  @P3 LDG.E R28, desc[UR4][R10.64+0xdc] ;  /* 0x0000dc040a1c3981 */ /* 0x000f28000c1e1900 */
[----:B------:R-:W4:Y:S04]  /*08b0*/  @P0 LDG.E R23, desc[UR4][R10.64+0xa4] ;  /* 0x0000a4040a170981 */ /* 0x000f28000c1e1900 */
[----:B------:R-:W4:Y:S04]  /*08c0*/  @P0 LDG.E R20, desc[UR4][R10.64+0xa8] ;  /* 0x0000a8040a140981 */ /* 0x000f28000c1e1900 */
[----:B------:R-:W4:Y:S04]  /*08d0*/  @P4 LDG.E R25, desc[UR4][R10.64+0xf0] ;  /* 0x0000f0040a194981 */ /* 0x000f28000c1e1900 */
        /* <DEDUP_REMOVED lines=21> */
[----:B------:R-:W-:Y:S02]  /*0a30*/  LOP3.LUT P0, RZ, R24, 0x8000, RZ, 0xc0, !PT ;  /* 0x0000800018ff7812 */ /* 0x000fe4000780c0ff */
[----:B----4-:R-:W-:Y:S01]  /*0a40*/  @P5 LOP3.LUT R15, R15, R26, RZ, 0x3c, !PT ;  /* 0x0000001a0f0f5212 */ /* 0x010fe200078e3cff */
[----:B------:R-:W4:Y:S04]  /*0a50*/  @P3 LDG.E R24, desc[UR4][R10.64+0xe4] ;  /* 0x0000e4040a183981 */ /* 0x000f28000c1e1900 */
[----:B------:R-:W2:Y:S01]  /*0a60*/  @P6 LDG.E R26, desc[UR4][R10.64+0x118] ;  /* 0x000118040a1a6981 */ /* 0x000ea2000c1e1900 */
        /* <DEDUP_REMOVED lines=8> */
[----:B---3--:R-:W-:-:S03]  /*0af0*/  @P2 LOP3.LUT R3, R3, R22, RZ, 0x3c, !PT ;  /* 0x0000001603032212 */ /* 0x008fc600078e3cff */
[----:B------:R-:W3:Y:S01]  /*0b00*/  @P4 LDG.E R22, desc[UR4][R10.64+0x100] ;  /* 0x000100040a164981 */ /* 0x000ee2000c1e1900 */
[----:B--2---:R-:W-:-:S03]  /*0b10*/  @P6 LOP3.LUT R15, R15, R26, RZ, 0x3c, !PT ;  /* 0x0000001a0f0f6212 */ /* 0x004fc600078e3cff */
[----:B------:R-:W2:Y:S01]  /*0b20*/  @P0 LDG.E R26, desc[UR4][R10.64+0x12c] ;  /* 0x00012c040a1a0981 */ /* 0x000ea2000c1e1900 */
[----:B----4-:R-:W-:-:S03]  /*0b30*/  @P2 LOP3.LUT R2, R2, R23, RZ, 0x3c, !PT ;  /* 0x0000001702022212 */ /* 0x010fc600078e3cff */
[----:B------:R-:W4:Y:S01]  /*0b40*/  @P4 LDG.E R23, desc[UR4][R10.64+0xfc] ;  /* 0x0000fc040a174981 */ /* 0x000f22000c1e1900 */
[----:B------:R-:W-:-:S03]  /*0b50*/  @P2 LOP3.LUT R5, R5, R20, RZ, 0x3c, !PT ;  /* 0x0000001405052212 */ /* 0x000fc600078e3cff */
[----:B------:R-:W4:Y:S01]  /*0b60*/  @P4 LDG.E R20, desc[UR4][R10.64+0xf8] ;  /* 0x0000f8040a144981 */ /* 0x000f22000c1e1900 */
[----:B------:R-:W-:Y:S02]  /*0b70*/  @P3 LOP3.LUT R2, R2, R27, RZ, 0x3c, !PT ;  /* 0x0000001b02023212 */ /* 0x000fe400078e3cff */
[----:B------:R-:W-:Y:S01]  /*0b80*/  @P3 LOP3.LUT R4, R4, R25, RZ, 0x3c, !PT ;  /* 0x0000001904043212 */ /* 0x000fe200078e3cff */
[----:B------:R-:W4:Y:S01]  /*0b90*/  @P5 LDG.E R27, desc[UR4][R10.64+0x110] ;  /* 0x000110040a1b5981 */ /* 0x000f22000c1e1900 */
[----:B------:R-:W-:-:S03]  /*0ba0*/  @P3 LOP3.LUT R5, R5, R24, RZ, 0x3c, !PT ;  /* 0x0000001805053212 */ /* 0x000fc600078e3cff */
[----:B------:R-:W4:Y:S04]  /*0bb0*/  @P5 LDG.E R25, desc[UR4][R10.64+0x108] ;  /* 0x000108040a195981 */ /* 0x000f28000c1e1900 */
        /* <DEDUP_REMOVED lines=19> */
[----:B------:R-:W-:-:S05]  /*0cf0*/  VIADD R19, R19, 0x10 ;  /* 0x0000001013137836 */ /* 0x000fca0000000000 */
[----:B------:R-:W-:Y:S02]  /*0d00*/  ISETP.NE.AND P1, PT, R19, 0x20, PT ;  /* 0x000000201300780c */ /* 0x000fe40003f25270 */
[----:B------:R-:W-:Y:S02]  /*0d10*/  @P5 LOP3.LUT R3, R3, R18, RZ, 0x3c, !PT ;  /* 0x0000001203035212 */ /* 0x000fe400078e3cff */
[----:B------:R-:W-:Y:S02]  /*0d20*/  @P6 LOP3.LUT R4, R4, R21, RZ, 0x3c, !PT ;  /* 0x0000001504046212 */ /* 0x000fe400078e3cff */
[----:B---3--:R-:W-:-:S04]  /*0d30*/  @P6 LOP3.LUT R3, R3, R22, RZ, 0x3c, !PT ;  /* 0x0000001603036212 */ /* 0x008fc800078e3cff */
[----:B--2---:R-:W-:Y:S02]  /*0d40*/  @P0 LOP3.LUT R3, R3, R26, RZ, 0x3c, !PT ;  /* 0x0000001a03030212 */ /* 0x004fe400078e3cff */
[----:B----4-:R-:W-:Y:S02]  /*0d50*/  @P6 LOP3.LUT R2, R2, R23, RZ, 0x3c, !PT ;  /* 0x0000001702026212 */ /* 0x010fe400078e3cff */
[----:B------:R-:W-:Y:S02]  /*0d60*/  @P6 LOP3.LUT R5, R5, R20, RZ, 0x3c, !PT ;  /* 0x0000001405056212 */ /* 0x000fe400078e3cff */
[----:B------:R-:W-:Y:S02]  /*0d70*/  @P0 LOP3.LUT R2, R2, R27, RZ, 0x3c, !PT ;  /* 0x0000001b02020212 */ /* 0x000fe400078e3cff */
[----:B------:R-:W-:Y:S02]  /*0d80*/  @P0 LOP3.LUT R4, R4, R25, RZ, 0x3c, !PT ;  /* 0x0000001904040212 */ /* 0x000fe400078e3cff */
[----:B------:R-:W-:Y:S01]  /*0d90*/  @P0 LOP3.LUT R5, R5, R24, RZ, 0x3c, !PT ;  /* 0x0000001805050212 */ /* 0x000fe200078e3cff */
[----:B------:R-:W-:Y:S06]  /*0da0*/  @P1 BRA `(.L_x_21) ;  /* 0xfffffff400481947 */ /* 0x000fec000383ffff */
[----:B------:R-:W-:-:S05]  /*0db0*/  VIADD R17, R17, 0x1 ;  /* 0x0000000111117836 */ /* 0x000fca0000000000 */
[----:B------:R-:W-:-:S13]  /*0dc0*/  ISETP.NE.AND P0, PT, R17, 0x5, PT ;  /* 0x000000051100780c */ /* 0x000fda0003f05270 */
[----:B------:R-:W-:Y:S05]  /*0dd0*/  @P0 BRA `(.L_x_22) ;  /* 0xfffffff400300947 */ /* 0x000fea000383ffff */
[----:B------:R1:W-:Y:S01]  /*0de0*/  STG.E.64 desc[UR4][R6.64+0x8], R4 ;  /* 0x0000080406007986 */ /* 0x0003e2000c101b04 */
[----:B------:R-:W-:Y:S01]  /*0df0*/  VIADD R14, R14, 0x1 ;  /* 0x000000010e0e7836 */ /* 0x000fe20000000000 */
[----:B------:R-:W-:Y:S02]  /*0e00*/  LOP3.LUT R11, R13, 0x3, RZ, 0xc0, !PT ;  /* 0x000000030d0b7812 */ /* 0x000fe400078ec0ff */
[----:B------:R1:W-:Y:S02]  /*0e10*/  STG.E.64 desc[UR4][R6.64+0x10], R2 ;  /* 0x0000100206007986 */ /* 0x0003e4000c101b04 */
[----:B------:R-:W-:Y:S02]  /*0e20*/  ISETP.GE.U32.AND P0, PT, R14, R11, PT ;  /* 0x0000000b0e00720c */ /* 0x000fe40003f06070 */
[----:B------:R1:W-:Y:S11]  /*0e30*/  STG.E desc[UR4][R6.64+0x4], R15 ;  /* 0x0000040f06007986 */ /* 0x0003f6000c101904 */
[----:B------:R-:W-:Y:S05]  /*0e40*/  @!P0 BRA `(.L_x_23) ;  /* 0xfffffff400048947 */ /* 0x000fea000383ffff */
.L_x_20:
[----:B------:R-:W-:Y:S05]  /*0e50*/  BSYNC.RECONVERGENT B1 ;  /* 0x0000000000017941 */ /* 0x000fea0003800200 */
.L_x_19:
[C---:B------:R-:W-:Y:S01]  /*0e60*/  ISETP.GT.U32.AND P0, PT, R13.reuse, 0x3, PT ;  /* 0x000000030d00780c */ /* 0x040fe20003f04070 */
[----:B------:R-:W-:Y:S01]  /*0e70*/  VIADD R12, R12, 0x1 ;  /* 0x000000010c0c7836 */ /* 0x000fe20000000000 */
[--C-:B------:R-:W-:Y:S02]  /*0e80*/  SHF.R.U64 R13, R13, 0x2, R0.reuse ;  /* 0x000000020d0d7819 */ /* 0x100fe40000001200 */
[----:B------:R-:W-:Y:S02]  /*0e90*/  ISETP.GT.U32.AND.EX P0, PT, R0, RZ, PT, P0 ;  /* 0x000000ff0000720c */ /* 0x000fe40003f04100 */
[----:B------:R-:W-:-:S11]  /*0ea0*/  SHF.R.U32.HI R0, RZ, 0x2, R0 ;  /* 0x00000002ff007819 */ /* 0x000fd60000011600 */
[----:B------:R-:W-:Y:S05]  /*0eb0*/  @P0 BRA `(.L_x_24) ;  /* 0xfffffff000c80947 */ /* 0x000fea000383ffff */
.L_x_18:
[----:B------:R-:W-:Y:S05]  /*0ec0*/  BSYNC.RECONVERGENT B0 ;  /* 0x0000000000007941 */ /* 0x000fea0003800200 */
.L_x_17:
[----:B------:R-:W-:Y:S04]  /*0ed0*/  STG.E.64 desc[UR4][R6.64+0x18], RZ ;  /* 0x000018ff06007986 */ /* 0x000fe8000c101b04 */
[----:B------:R-:W-:Y:S04]  /*0ee0*/  STG.E desc[UR4][R6.64+0x20], RZ ;  /* 0x000020ff06007986 */ /* 0x000fe8000c101904 */
[----:B------:R-:W-:Y:S01]  /*0ef0*/  STG.E.64 desc[UR4][R6.64+0x28], RZ ;  /* 0x000028ff06007986 */ /* 0x000fe2000c101b04 */
[----:B------:R-:W-:Y:S05]  /*0f00*/  EXIT ;  /* 0x000000000000794d */ /* 0x000fea0003800000 */
.L_x_25:
        /* <DEDUP_REMOVED lines=15> */
.L_x_29:


//--------------------- .nv.global.init           --------------------------
	.section	.nv.global.init,"aw",@progbits
	.align	4
.nv.global.init:
	.type		mrg32k3aM1SubSeq,@object
	.size		mrg32k3aM1SubSeq,(mrg32k3aM2SubSeq - mrg32k3aM1SubSeq)
mrg32k3aM1SubSeq:
        /*0000*/ 	.byte	0x0b, 0xcc, 0xee, 0x04, 0x73, 0x29, 0x8b, 0x6f, 0xf6, 0x53, 0x03, 0xf6, 0x23, 0xf6, 0xea, 0xda
        /* <DEDUP_REMOVED lines=125> */
	.type		mrg32k3aM2SubSeq,@object
	.size		mrg32k3aM2SubSeq,(mrg32k3aM1 - mrg32k3aM2SubSeq)
mrg32k3aM2SubSeq:
        /* <DEDUP_REMOVED lines=126> */
	.type		mrg32k3aM1,@object
	.size		mrg32k3aM1,(mrg32k3aM1Seq - mrg32k3aM1)
mrg32k3aM1:
        /* <DEDUP_REMOVED lines=144> */
	.type		mrg32k3aM1Seq,@object
	.size		mrg32k3aM1Seq,(mrg32k3aM2 - mrg32k3aM1Seq)
mrg32k3aM1Seq:
        /* <DEDUP_REMOVED lines=144> */
	.type		mrg32k3aM2,@object
	.size		mrg32k3aM2,(mrg32k3aM2Seq - mrg32k3aM2)
mrg32k3aM2:
        /* <DEDUP_REMOVED lines=144> */
	.type		mrg32k3aM2Seq,@object
	.size		mrg32k3aM2Seq,(precalc_xorwow_matrix - mrg32k3aM2Seq)
mrg32k3aM2Seq:
        /* <DEDUP_REMOVED lines=144> */
	.type		precalc_xorwow_matrix,@object
	.size		precalc_xorwow_matrix,(precalc_xorwow_offset_matrix - precalc_xorwow_matrix)
precalc_xorwow_matrix:
        /* <DEDUP_REMOVED lines=6400> */
	.type		precalc_xorwow_offset_matrix,@object
	.size		precalc_xorwow_offset_matrix,(.L_1 - precalc_xorwow_offset_matrix)
precalc_xorwow_offset_matrix:
        /* <DEDUP_REMOVED lines=6400> */
.L_1:


//--------------------- .nv.shared.reserved.0     --------------------------
	.section	.nv.shared.reserved.0,"aw",@nobits
	.weak		__nv_reservedSMEM_offset_0_alias
	.size		__nv_reservedSMEM_offset_0_alias, 0, 64
	.other		__nv_reservedSMEM_offset_0_alias,@"STO_CUDA_RESERVED_SHARED STV_DEFAULT"
__nv_reservedSMEM_offset_0_alias:
	.zero		0
	.zero		64


//--------------------- .nv.constant0._Z24q_learning_update_kernelPKiS0_PKfS0_PKbPfiiff --------------------------
	.section	.nv.constant0._Z24q_learning_update_kernelPKiS0_PKfS0_PKbPfiiff,"a",@progbits
	.sectionflags	@""
	.align	4
.nv.constant0._Z24q_learning_update_kernelPKiS0_PKfS0_PKbPfiiff:
	.zero		960


//--------------------- .nv.constant0._Z17copy_state_kernelPiPKii --------------------------
	.section	.nv.constant0._Z17copy_state_kernelPiPKii,"a",@progbits
	.sectionflags	@""
	.align	4
.nv.constant0._Z17copy_state_kernelPiPKii:
	.zero		916


//--------------------- .nv.constant0._Z22sir_propagation_kernelPKiS0_S0_S0_PiiiffP17curandStateXORWOW --------------------------
	.section	.nv.constant0._Z22sir_propagation_kernelPKiS0_S0_S0_PiiiffP17curandStateXORWOW,"a",@progbits
	.sectionflags	@""
	.align	4
.nv.constant0._Z22sir_propagation_kernelPKiS0_S0_S0_PiiiffP17curandStateXORWOW:
	.zero		960


//--------------------- .nv.constant0._Z15init_rng_kernelP17curandStateXORWOWim --------------------------
	.section	.nv.constant0._Z15init_rng_kernelP17curandStateXORWOWim,"a",@progbits
	.sectionflags	@""
	.align	4
.nv.constant0._Z15init_rng_kernelP17curandStateXORWOWim:
	.zero		920


//--------------------- SYMBOLS --------------------------

	.type		.nv.reservedSmem.offset0,@object
	.size		.nv.reservedSmem.offset0,0x4
